//
// Generated by NVIDIA NVVM Compiler
//
// Compiler Build ID: CL-36424714
// Cuda compilation tools, release 13.0, V13.0.88
// Based on NVVM 20.0.0
//

.version 9.0
.target sm_100
.address_size 64

	// .globl	_Z16bellmanFordRelaxPxS_Pb
.extern .func  (.param .b32 func_retval0) vprintf
(
	.param .b64 vprintf_param_0,
	.param .b64 vprintf_param_1
)
;
.global .align 8 .b8 d_graph[128];
.global .align 4 .u32 bellman_flag;
.const .align 8 .u64 elder_max_dist;
.const .align 8 .u64 INF = 4611686018427387903;
.global .align 1 .b8 _ZN29_INTERNAL_3acd4eaf_4_k_cu_INF4cuda3std3__45__cpo5beginE[1];
.global .align 1 .b8 _ZN29_INTERNAL_3acd4eaf_4_k_cu_INF4cuda3std3__45__cpo3endE[1];
.global .align 1 .b8 _ZN29_INTERNAL_3acd4eaf_4_k_cu_INF4cuda3std3__45__cpo6cbeginE[1];
.global .align 1 .b8 _ZN29_INTERNAL_3acd4eaf_4_k_cu_INF4cuda3std3__45__cpo4cendE[1];
.global .align 1 .b8 _ZN29_INTERNAL_3acd4eaf_4_k_cu_INF4cuda3std3__45__cpo6rbeginE[1];
.global .align 1 .b8 _ZN29_INTERNAL_3acd4eaf_4_k_cu_INF4cuda3std3__45__cpo4rendE[1];
.global .align 1 .b8 _ZN29_INTERNAL_3acd4eaf_4_k_cu_INF4cuda3std3__45__cpo7crbeginE[1];
.global .align 1 .b8 _ZN29_INTERNAL_3acd4eaf_4_k_cu_INF4cuda3std3__45__cpo5crendE[1];
.global .align 1 .b8 _ZN29_INTERNAL_3acd4eaf_4_k_cu_INF4cuda3std3__431_GLOBAL__N__3acd4eaf_4_k_cu_INF6ignoreE[1];
.global .align 1 .b8 _ZN29_INTERNAL_3acd4eaf_4_k_cu_INF4cuda3std3__419piecewise_constructE[1];
.global .align 1 .b8 _ZN29_INTERNAL_3acd4eaf_4_k_cu_INF4cuda3std3__48in_placeE[1];
.global .align 1 .b8 _ZN29_INTERNAL_3acd4eaf_4_k_cu_INF4cuda3std3__420unreachable_sentinelE[1];
.global .align 1 .b8 _ZN29_INTERNAL_3acd4eaf_4_k_cu_INF4cuda3std3__47nulloptE[1];
.global .align 1 .b8 _ZN29_INTERNAL_3acd4eaf_4_k_cu_INF4cuda3std3__48unexpectE[1];
.global .align 1 .b8 _ZN29_INTERNAL_3acd4eaf_4_k_cu_INF4cuda3std6ranges3__45__cpo4swapE[1];
.global .align 1 .b8 _ZN29_INTERNAL_3acd4eaf_4_k_cu_INF4cuda3std6ranges3__45__cpo9iter_moveE[1];
.global .align 1 .b8 _ZN29_INTERNAL_3acd4eaf_4_k_cu_INF4cuda3std6ranges3__45__cpo5beginE[1];
.global .align 1 .b8 _ZN29_INTERNAL_3acd4eaf_4_k_cu_INF4cuda3std6ranges3__45__cpo3endE[1];
.global .align 1 .b8 _ZN29_INTERNAL_3acd4eaf_4_k_cu_INF4cuda3std6ranges3__45__cpo6cbeginE[1];
.global .align 1 .b8 _ZN29_INTERNAL_3acd4eaf_4_k_cu_INF4cuda3std6ranges3__45__cpo4cendE[1];
.global .align 1 .b8 _ZN29_INTERNAL_3acd4eaf_4_k_cu_INF4cuda3std6ranges3__45__cpo7advanceE[1];
.global .align 1 .b8 _ZN29_INTERNAL_3acd4eaf_4_k_cu_INF4cuda3std6ranges3__45__cpo9iter_swapE[1];
.global .align 1 .b8 _ZN29_INTERNAL_3acd4eaf_4_k_cu_INF4cuda3std6ranges3__45__cpo4nextE[1];
.global .align 1 .b8 _ZN29_INTERNAL_3acd4eaf_4_k_cu_INF4cuda3std6ranges3__45__cpo4prevE[1];
.global .align 1 .b8 _ZN29_INTERNAL_3acd4eaf_4_k_cu_INF4cuda3std6ranges3__45__cpo4dataE[1];
.global .align 1 .b8 _ZN29_INTERNAL_3acd4eaf_4_k_cu_INF4cuda3std6ranges3__45__cpo5cdataE[1];
.global .align 1 .b8 _ZN29_INTERNAL_3acd4eaf_4_k_cu_INF4cuda3std6ranges3__45__cpo4sizeE[1];
.global .align 1 .b8 _ZN29_INTERNAL_3acd4eaf_4_k_cu_INF4cuda3std6ranges3__45__cpo5ssizeE[1];
.global .align 1 .b8 _ZN29_INTERNAL_3acd4eaf_4_k_cu_INF4cuda3std6ranges3__45__cpo8distanceE[1];
.global .align 1 .b8 _ZN29_INTERNAL_3acd4eaf_4_k_cu_INF6thrust24THRUST_300001_SM_1000_NS6system6detail10sequential3seqE[1];
.global .align 1 .b8 _ZN29_INTERNAL_3acd4eaf_4_k_cu_INF6thrust24THRUST_300001_SM_1000_NS6system3cpp3parE[1];
.global .align 1 .b8 _ZN29_INTERNAL_3acd4eaf_4_k_cu_INF6thrust24THRUST_300001_SM_1000_NS8cuda_cub3parE[1];
.global .align 1 .b8 _ZN29_INTERNAL_3acd4eaf_4_k_cu_INF6thrust24THRUST_300001_SM_1000_NS8cuda_cub10par_nosyncE[1];
.global .align 1 .b8 _ZN29_INTERNAL_3acd4eaf_4_k_cu_INF6thrust24THRUST_300001_SM_1000_NS12placeholders2_1E[1];
.global .align 1 .b8 _ZN29_INTERNAL_3acd4eaf_4_k_cu_INF6thrust24THRUST_300001_SM_1000_NS12placeholders2_2E[1];
.global .align 1 .b8 _ZN29_INTERNAL_3acd4eaf_4_k_cu_INF6thrust24THRUST_300001_SM_1000_NS12placeholders2_3E[1];
.global .align 1 .b8 _ZN29_INTERNAL_3acd4eaf_4_k_cu_INF6thrust24THRUST_300001_SM_1000_NS12placeholders2_4E[1];
.global .align 1 .b8 _ZN29_INTERNAL_3acd4eaf_4_k_cu_INF6thrust24THRUST_300001_SM_1000_NS12placeholders2_5E[1];
.global .align 1 .b8 _ZN29_INTERNAL_3acd4eaf_4_k_cu_INF6thrust24THRUST_300001_SM_1000_NS12placeholders2_6E[1];
.global .align 1 .b8 _ZN29_INTERNAL_3acd4eaf_4_k_cu_INF6thrust24THRUST_300001_SM_1000_NS12placeholders2_7E[1];
.global .align 1 .b8 _ZN29_INTERNAL_3acd4eaf_4_k_cu_INF6thrust24THRUST_300001_SM_1000_NS12placeholders2_8E[1];
.global .align 1 .b8 _ZN29_INTERNAL_3acd4eaf_4_k_cu_INF6thrust24THRUST_300001_SM_1000_NS12placeholders2_9E[1];
.global .align 1 .b8 _ZN29_INTERNAL_3acd4eaf_4_k_cu_INF6thrust24THRUST_300001_SM_1000_NS12placeholders3_10E[1];
.global .align 1 .b8 _ZN29_INTERNAL_3acd4eaf_4_k_cu_INF6thrust24THRUST_300001_SM_1000_NS3seqE[1];
.global .align 1 .b8 _ZN29_INTERNAL_3acd4eaf_4_k_cu_INF6thrust24THRUST_300001_SM_1000_NS6deviceE[1];
.global .align 1 .b8 $str[5] = {37, 108, 100, 32};
.global .align 1 .b8 $str$1[2] = {10};

.visible .entry _Z16bellmanFordRelaxPxS_Pb(
	.param .u64 .ptr .align 1 _Z16bellmanFordRelaxPxS_Pb_param_0,
	.param .u64 .ptr .align 1 _Z16bellmanFordRelaxPxS_Pb_param_1,
	.param .u64 .ptr .align 1 _Z16bellmanFordRelaxPxS_Pb_param_2
)
{
	.reg .pred 	%p<6>;
	.reg .b16 	%rs<2>;
	.reg .b32 	%r<5>;
	.reg .b64 	%rd<34>;

	ld.param.u64 	%rd14, [_Z16bellmanFordRelaxPxS_Pb_param_0];
	ld.param.u64 	%rd12, [_Z16bellmanFordRelaxPxS_Pb_param_1];
	ld.param.u64 	%rd13, [_Z16bellmanFordRelaxPxS_Pb_param_2];
	cvta.to.global.u64 	%rd1, %rd14;
	mov.u32 	%r1, %ctaid.x;
	mov.u32 	%r2, %ntid.x;
	mov.u32 	%r3, %tid.x;
	mad.lo.s32 	%r4, %r1, %r2, %r3;
	cvt.s64.s32 	%rd2, %r4;
	ld.global.u64 	%rd15, [d_graph+8];
	setp.le.s64 	%p1, %rd15, %rd2;
	@%p1 bra 	$L__BB0_6;
	ld.global.u64 	%rd16, [d_graph+40];
	shl.b64 	%rd17, %rd2, 3;
	add.s64 	%rd18, %rd16, %rd17;
	ld.u64 	%rd3, [%rd18];
	setp.eq.s64 	%p2, %rd3, -1;
	@%p2 bra 	$L__BB0_6;
	shl.b64 	%rd19, %rd3, 3;
	add.s64 	%rd20, %rd1, %rd19;
	ld.global.u64 	%rd4, [%rd20];
	ld.const.u64 	%rd21, [INF];
	setp.eq.s64 	%p3, %rd4, %rd21;
	@%p3 bra 	$L__BB0_6;
	ld.global.u64 	%rd22, [d_graph+32];
	ld.global.u64 	%rd23, [d_graph+48];
	add.s64 	%rd25, %rd22, %rd17;
	ld.u64 	%rd26, [%rd25];
	add.s64 	%rd27, %rd23, %rd17;
	ld.u64 	%rd28, [%rd27];
	add.s64 	%rd5, %rd4, %rd28;
	cvta.to.global.u64 	%rd29, %rd12;
	shl.b64 	%rd30, %rd26, 3;
	add.s64 	%rd6, %rd29, %rd30;
	add.s64 	%rd7, %rd1, %rd30;
	ld.global.u64 	%rd33, [%rd6];
	cvta.to.global.u64 	%rd9, %rd13;
$L__BB0_4:
	atom.global.min.u64 	%rd31, [%rd7], %rd5;
	setp.gt.s64 	%p4, %rd5, %rd31;
	@%p4 bra 	$L__BB0_6;
	atom.relaxed.global.cas.b64 	%rd32, [%rd6], %rd33, %rd3;
	mov.b16 	%rs1, 1;
	st.global.u8 	[%rd9], %rs1;
	ld.global.u64 	%rd33, [%rd6];
	setp.ne.s64 	%p5, %rd33, %rd3;
	@%p5 bra 	$L__BB0_4;
$L__BB0_6:
	ret;

}
	// .globl	_Z18findNearestShelterPxxS_S_
.visible .entry _Z18findNearestShelterPxxS_S_(
	.param .u64 .ptr .align 1 _Z18findNearestShelterPxxS_S__param_0,
	.param .u64 _Z18findNearestShelterPxxS_S__param_1,
	.param .u64 .ptr .align 1 _Z18findNearestShelterPxxS_S__param_2,
	.param .u64 .ptr .align 1 _Z18findNearestShelterPxxS_S__param_3
)
{
	.reg .pred 	%p<6>;
	.reg .b16 	%rs<2>;
	.reg .b32 	%r<5>;
	.reg .b64 	%rd<25>;

	ld.param.u64 	%rd8, [_Z18findNearestShelterPxxS_S__param_0];
	ld.param.u64 	%rd10, [_Z18findNearestShelterPxxS_S__param_2];
	ld.param.u64 	%rd9, [_Z18findNearestShelterPxxS_S__param_3];
	cvta.to.global.u64 	%rd1, %rd10;
	mov.u32 	%r1, %ctaid.x;
	mov.u32 	%r2, %ntid.x;
	mov.u32 	%r3, %tid.x;
	mad.lo.s32 	%r4, %r1, %r2, %r3;
	cvt.u64.u32 	%rd2, %r4;
	ld.global.u64 	%rd11, [d_graph];
	setp.le.s64 	%p1, %rd11, %rd2;
	@%p1 bra 	$L__BB1_6;
	ld.global.u64 	%rd12, [d_graph+16];
	add.s64 	%rd13, %rd12, %rd2;
	ld.u8 	%rs1, [%rd13];
	setp.eq.s16 	%p2, %rs1, 0;
	@%p2 bra 	$L__BB1_6;
	ld.global.u64 	%rd14, [d_graph+24];
	shl.b64 	%rd15, %rd2, 3;
	add.s64 	%rd16, %rd14, %rd15;
	ld.u64 	%rd17, [%rd16];
	setp.lt.s64 	%p3, %rd17, 1;
	@%p3 bra 	$L__BB1_6;
	cvta.to.global.u64 	%rd18, %rd8;
	add.s64 	%rd3, %rd18, %rd15;
	ld.global.u64 	%rd24, [%rd1];
	cvta.to.global.u64 	%rd5, %rd9;
$L__BB1_4:
	ld.global.u64 	%rd20, [%rd3];
	atom.global.min.u64 	%rd21, [%rd5], %rd20;
	ld.global.u64 	%rd22, [%rd3];
	setp.gt.s64 	%p4, %rd22, %rd21;
	@%p4 bra 	$L__BB1_6;
	atom.relaxed.global.cas.b64 	%rd23, [%rd1], %rd24, %rd2;
	ld.global.u64 	%rd24, [%rd1];
	setp.ne.s64 	%p5, %rd24, %rd2;
	@%p5 bra 	$L__BB1_4;
$L__BB1_6:
	ret;

}
	// .globl	_Z13check_d_graphv
.visible .entry _Z13check_d_graphv()
{
	.local .align 8 .b8 	__local_depot2[8];
	.reg .b64 	%SP;
	.reg .b64 	%SPL;
	.reg .pred 	%p<7>;
	.reg .b32 	%r<13>;
	.reg .b64 	%rd<48>;

	mov.u64 	%SPL, __local_depot2;
	cvta.local.u64 	%SP, %SPL;
	add.u64 	%rd8, %SP, 0;
	add.u64 	%rd1, %SPL, 0;
	ld.global.u64 	%rd9, [d_graph+8];
	setp.lt.s64 	%p1, %rd9, 1;
	@%p1 bra 	$L__BB2_3;
	mov.b64 	%rd45, 0;
	mov.u64 	%rd15, $str;
$L__BB2_2:
	ld.global.u64 	%rd11, [d_graph+32];
	shl.b64 	%rd12, %rd45, 3;
	add.s64 	%rd13, %rd11, %rd12;
	ld.u64 	%rd14, [%rd13];
	st.local.u64 	[%rd1], %rd14;
	cvta.global.u64 	%rd16, %rd15;
	{ // callseq 0, 0
	.param .b64 param0;
	st.param.b64 	[param0], %rd16;
	.param .b64 param1;
	st.param.b64 	[param1], %rd8;
	.param .b32 retval0;
	call.uni (retval0), 
	vprintf, 
	(
	param0, 
	param1
	);
	ld.param.b32 	%r1, [retval0];
	} // callseq 0
	add.s64 	%rd45, %rd45, 1;
	ld.global.u64 	%rd18, [d_graph+8];
	setp.lt.s64 	%p2, %rd45, %rd18;
	@%p2 bra 	$L__BB2_2;
$L__BB2_3:
	mov.u64 	%rd19, $str$1;
	cvta.global.u64 	%rd20, %rd19;
	{ // callseq 1, 0
	.param .b64 param0;
	st.param.b64 	[param0], %rd20;
	.param .b64 param1;
	st.param.b64 	[param1], 0;
	.param .b32 retval0;
	call.uni (retval0), 
	vprintf, 
	(
	param0, 
	param1
	);
	ld.param.b32 	%r3, [retval0];
	} // callseq 1
	ld.global.u64 	%rd21, [d_graph+8];
	setp.lt.s64 	%p3, %rd21, 1;
	@%p3 bra 	$L__BB2_6;
	mov.b64 	%rd46, 0;
	mov.u64 	%rd27, $str;
$L__BB2_5:
	ld.global.u64 	%rd23, [d_graph+40];
	shl.b64 	%rd24, %rd46, 3;
	add.s64 	%rd25, %rd23, %rd24;
	ld.u64 	%rd26, [%rd25];
	st.local.u64 	[%rd1], %rd26;
	cvta.global.u64 	%rd28, %rd27;
	{ // callseq 2, 0
	.param .b64 param0;
	st.param.b64 	[param0], %rd28;
	.param .b64 param1;
	st.param.b64 	[param1], %rd8;
	.param .b32 retval0;
	call.uni (retval0), 
	vprintf, 
	(
	param0, 
	param1
	);
	ld.param.b32 	%r5, [retval0];
	} // callseq 2
	add.s64 	%rd46, %rd46, 1;
	ld.global.u64 	%rd30, [d_graph+8];
	setp.lt.s64 	%p4, %rd46, %rd30;
	@%p4 bra 	$L__BB2_5;
$L__BB2_6:
	cvta.global.u64 	%rd32, %rd19;
	{ // callseq 3, 0
	.param .b64 param0;
	st.param.b64 	[param0], %rd32;
	.param .b64 param1;
	st.param.b64 	[param1], 0;
	.param .b32 retval0;
	call.uni (retval0), 
	vprintf, 
	(
	param0, 
	param1
	);
	ld.param.b32 	%r7, [retval0];
	} // callseq 3
	ld.global.u64 	%rd33, [d_graph];
	setp.lt.s64 	%p5, %rd33, 0;
	@%p5 bra 	$L__BB2_9;
	mov.b64 	%rd47, 0;
	mov.u64 	%rd39, $str;
$L__BB2_8:
	ld.global.u64 	%rd35, [d_graph+64];
	shl.b64 	%rd36, %rd47, 3;
	add.s64 	%rd37, %rd35, %rd36;
	ld.u64 	%rd38, [%rd37];
	st.local.u64 	[%rd1], %rd38;
	cvta.global.u64 	%rd40, %rd39;
	{ // callseq 4, 0
	.param .b64 param0;
	st.param.b64 	[param0], %rd40;
	.param .b64 param1;
	st.param.b64 	[param1], %rd8;
	.param .b32 retval0;
	call.uni (retval0), 
	vprintf, 
	(
	param0, 
	param1
	);
	ld.param.b32 	%r9, [retval0];
	} // callseq 4
	add.s64 	%rd7, %rd47, 1;
	ld.global.u64 	%rd42, [d_graph];
	setp.lt.s64 	%p6, %rd47, %rd42;
	mov.u64 	%rd47, %rd7;
	@%p6 bra 	$L__BB2_8;
$L__BB2_9:
	cvta.global.u64 	%rd44, %rd19;
	{ // callseq 5, 0
	.param .b64 param0;
	st.param.b64 	[param0], %rd44;
	.param .b64 param1;
	st.param.b64 	[param1], 0;
	.param .b32 retval0;
	call.uni (retval0), 
	vprintf, 
	(
	param0, 
	param1
	);
	ld.param.b32 	%r11, [retval0];
	} // callseq 5
	ret;

}
	// .globl	_Z20drop_at_shelter_infoP10PathResultPx
.visible .entry _Z20drop_at_shelter_infoP10PathResultPx(
	.param .u64 .ptr .align 1 _Z20drop_at_shelter_infoP10PathResultPx_param_0,
	.param .u64 .ptr .align 1 _Z20drop_at_shelter_infoP10PathResultPx_param_1
)
{
	.reg .pred 	%p<6>;
	.reg .b32 	%r<6>;
	.reg .b64 	%rd<47>;

	ld.param.u64 	%rd14, [_Z20drop_at_shelter_infoP10PathResultPx_param_0];
	ld.param.u64 	%rd15, [_Z20drop_at_shelter_infoP10PathResultPx_param_1];
	mov.u32 	%r2, %ctaid.x;
	mov.u32 	%r3, %ntid.x;
	mov.u32 	%r4, %tid.x;
	mad.lo.s32 	%r1, %r2, %r3, %r4;
	ld.global.u32 	%r5, [d_graph+72];
	setp.ge.s32 	%p1, %r1, %r5;
	@%p1 bra 	$L__BB3_8;
	cvta.to.global.u64 	%rd16, %rd14;
	mul.wide.s32 	%rd17, %r1, 32;
	add.s64 	%rd18, %rd16, %rd17;
	add.s64 	%rd1, %rd18, 8;
	ld.global.u64 	%rd19, [%rd18+8];
	ld.const.u64 	%rd20, [elder_max_dist];
	setp.le.s64 	%p2, %rd19, %rd20;
	@%p2 bra 	$L__BB3_3;
	ld.global.u64 	%rd28, [d_graph+104];
	mul.wide.s32 	%rd29, %r1, 8;
	add.s64 	%rd30, %rd28, %rd29;
	ld.u64 	%rd43, [%rd30];
	bra.uni 	$L__BB3_4;
$L__BB3_3:
	ld.global.u64 	%rd21, [d_graph+104];
	mul.wide.s32 	%rd22, %r1, 8;
	add.s64 	%rd23, %rd21, %rd22;
	ld.u64 	%rd24, [%rd23];
	ld.global.u64 	%rd25, [d_graph+112];
	add.s64 	%rd26, %rd25, %rd22;
	ld.u64 	%rd27, [%rd26];
	add.s64 	%rd43, %rd27, %rd24;
$L__BB3_4:
	ld.global.u64 	%rd5, [%rd1+-8];
	ld.global.u64 	%rd45, [d_graph+24];
	shl.b64 	%rd32, %rd5, 3;
	add.s64 	%rd33, %rd45, %rd32;
	ld.u64 	%rd44, [%rd33];
	setp.lt.s64 	%p3, %rd44, 1;
	mov.b64 	%rd46, 0;
	@%p3 bra 	$L__BB3_7;
	bra.uni 	$L__BB3_6;
$L__BB3_5:
	ld.global.u64 	%rd45, [d_graph+24];
	add.s64 	%rd39, %rd45, %rd32;
	ld.u64 	%rd44, [%rd39];
	setp.lt.s64 	%p5, %rd44, 1;
	@%p5 bra 	$L__BB3_7;
$L__BB3_6:
	add.s64 	%rd35, %rd45, %rd32;
	min.s64 	%rd46, %rd44, %rd43;
	sub.s64 	%rd36, %rd44, %rd46;
	atom.relaxed.cas.b64 	%rd37, [%rd35], %rd44, %rd36;
	setp.ne.s64 	%p4, %rd37, %rd44;
	@%p4 bra 	$L__BB3_5;
$L__BB3_7:
	cvta.to.global.u64 	%rd40, %rd15;
	mul.wide.s32 	%rd41, %r1, 8;
	add.s64 	%rd42, %rd40, %rd41;
	st.global.u64 	[%rd42], %rd46;
$L__BB3_8:
	ret;

}
	// .globl	_ZN3cub18CUB_300001_SM_10006detail11EmptyKernelIvEEvv
.visible .entry _ZN3cub18CUB_300001_SM_10006detail11EmptyKernelIvEEvv()
{


	ret;

}


// ===== COMPILED SASS (sm_100) =====

	.target	sm_100

	.elftype	@"ET_EXEC"


//--------------------- .note.nv.tkinfo           --------------------------
	.section	.note.nv.tkinfo,"",@"SHT_NOTE"
	.sectionflags	@"SHF_NOTE_NV_TKINFO"
	.tkinfo
        /*0018*/ 	.word	0x00000002
        /*0030*/ 	.string	""
        /*0030*/ 	.string	"ptxas"
        /*0030*/ 	.string	"Cuda compilation tools, release 13.0, V13.0.88"
        /*0030*/ 	.string	"Build cuda_13.0.r13.0/compiler.36424714_0"
        /*0030*/ 	.string	"-arch sm_100 -m 64 "



//--------------------- .note.nv.cuinfo           --------------------------
	.section	.note.nv.cuinfo,"",@"SHT_NOTE"
	.sectionflags	@"SHF_NOTE_NV_CUINFO"
        /*0018*/ 	.short	0x0002
        /*001a*/ 	.short	0x0064
        /*001c*/ 	.short	0x0082
	.zero		2


//--------------------- .nv.info                  --------------------------
	.section	.nv.info,"",@"SHT_CUDA_INFO"
	.align	4


	//----- nvinfo : EIATTR_REGCOUNT
	.align		4
        /*0000*/ 	.byte	0x04, 0x2f
        /*0002*/ 	.short	(.L_52 - .L_51)
	.align		4
.L_51:
        /*0004*/ 	.word	index@(_Z16bellmanFordRelaxPxS_Pb)
        /*0008*/ 	.word	0x00000014


	//----- nvinfo : EIATTR_FRAME_SIZE
	.align		4
.L_52:
        /*000c*/ 	.byte	0x04, 0x11
        /*000e*/ 	.short	(.L_54 - .L_53)
	.align		4
.L_53:
        /*0010*/ 	.word	index@(_Z16bellmanFordRelaxPxS_Pb)
        /*0014*/ 	.word	0x00000000


	//----- nvinfo : EIATTR_REGCOUNT
	.align		4
.L_54:
        /*0018*/ 	.byte	0x04, 0x2f
        /*001a*/ 	.short	(.L_56 - .L_55)
	.align		4
.L_55:
        /*001c*/ 	.word	index@(_Z18findNearestShelterPxxS_S_)
        /*0020*/ 	.word	0x00000012


	//----- nvinfo : EIATTR_FRAME_SIZE
	.align		4
.L_56:
        /*0024*/ 	.byte	0x04, 0x11
        /*0026*/ 	.short	(.L_58 - .L_57)
	.align		4
.L_57:
        /*0028*/ 	.word	index@(_Z18findNearestShelterPxxS_S_)
        /*002c*/ 	.word	0x00000000


	//----- nvinfo : EIATTR_REGCOUNT
	.align		4
.L_58:
        /*0030*/ 	.byte	0x04, 0x2f
        /*0032*/ 	.short	(.L_60 - .L_59)
	.align		4
.L_59:
        /*0034*/ 	.word	index@(_Z13check_d_graphv)
        /*0038*/ 	.word	0x00000018


	//----- nvinfo : EIATTR_FRAME_SIZE
	.align		4
.L_60:
        /*003c*/ 	.byte	0x04, 0x11
        /*003e*/ 	.short	(.L_62 - .L_61)
	.align		4
.L_61:
        /*0040*/ 	.word	index@(_Z13check_d_graphv)
        /*0044*/ 	.word	0x00000008


	//----- nvinfo : EIATTR_REGCOUNT
	.align		4
.L_62:
        /*0048*/ 	.byte	0x04, 0x2f
        /*004a*/ 	.short	(.L_64 - .L_63)
	.align		4
.L_63:
        /*004c*/ 	.word	index@(_Z20drop_at_shelter_infoP10PathResultPx)
        /*0050*/ 	.word	0x00000016


	//----- nvinfo : EIATTR_FRAME_SIZE
	.align		4
.L_64:
        /*0054*/ 	.byte	0x04, 0x11
        /*0056*/ 	.short	(.L_66 - .L_65)
	.align		4
.L_65:
        /*0058*/ 	.word	index@(_Z20drop_at_shelter_infoP10PathResultPx)
        /*005c*/ 	.word	0x00000000


	//----- nvinfo : EIATTR_REGCOUNT
	.align		4
.L_66:
        /*0060*/ 	.byte	0x04, 0x2f
        /*0062*/ 	.short	(.L_68 - .L_67)
	.align		4
.L_67:
        /*0064*/ 	.word	index@(_ZN3cub18CUB_300001_SM_10006detail11EmptyKernelIvEEvv)
        /*0068*/ 	.word	0x00000004


	//----- nvinfo : EIATTR_FRAME_SIZE
	.align		4
.L_68:
        /*006c*/ 	.byte	0x04, 0x11
        /*006e*/ 	.short	(.L_70 - .L_69)
	.align		4
.L_69:
        /*0070*/ 	.word	index@(_ZN3cub18CUB_300001_SM_10006detail11EmptyKernelIvEEvv)
        /*0074*/ 	.word	0x00000000


	//----- nvinfo : EIATTR_MIN_STACK_SIZE
	.align		4
.L_70:
        /*0078*/ 	.byte	0x04, 0x12
        /*007a*/ 	.short	(.L_72 - .L_71)
	.align		4
.L_71:
        /*007c*/ 	.word	index@(_ZN3cub18CUB_300001_SM_10006detail11EmptyKernelIvEEvv)
        /*0080*/ 	.word	0x00000000


	//----- nvinfo : EIATTR_MIN_STACK_SIZE
	.align		4
.L_72:
        /*0084*/ 	.byte	0x04, 0x12
        /*0086*/ 	.short	(.L_74 - .L_73)
	.align		4
.L_73:
        /*0088*/ 	.word	index@(_Z20drop_at_shelter_infoP10PathResultPx)
        /*008c*/ 	.word	0x00000000


	//----- nvinfo : EIATTR_MIN_STACK_SIZE
	.align		4
.L_74:
        /*0090*/ 	.byte	0x04, 0x12
        /*0092*/ 	.short	(.L_76 - .L_75)
	.align		4
.L_75:
        /*0094*/ 	.word	index@(_Z13check_d_graphv)
        /*0098*/ 	.word	0x00000008


	//----- nvinfo : EIATTR_MIN_STACK_SIZE
	.align		4
.L_76:
        /*009c*/ 	.byte	0x04, 0x12
        /*009e*/ 	.short	(.L_78 - .L_77)
	.align		4
.L_77:
        /*00a0*/ 	.word	index@(_Z18findNearestShelterPxxS_S_)
        /*00a4*/ 	.word	0x00000000


	//----- nvinfo : EIATTR_MIN_STACK_SIZE
	.align		4
.L_78:
        /*00a8*/ 	.byte	0x04, 0x12
        /*00aa*/ 	.short	(.L_80 - .L_79)
	.align		4
.L_79:
        /*00ac*/ 	.word	index@(_Z16bellmanFordRelaxPxS_Pb)
        /*00b0*/ 	.word	0x00000000
.L_80:


//--------------------- .nv.compat                --------------------------
	.section	.nv.compat,"",@"SHT_CUDA_COMPAT_INFO"
	.align	4
        /*0000*/ 	.byte	0x02, 0x09, 0x00, 0x00, 0x02, 0x02, 0x01, 0x00, 0x02, 0x05, 0x05, 0x00, 0x03, 0x07, 0x01, 0x01
        /*0010*/ 	.byte	0x02, 0x03, 0x00, 0x00, 0x02, 0x06, 0x01, 0x00, 0x04, 0x0b, 0x08, 0x00, 0x09, 0x00, 0x00, 0x00
        /*0020*/ 	.byte	0x00, 0x00, 0x00, 0x00


//--------------------- .nv.info._ZN3cub18CUB_300001_SM_10006detail11EmptyKernelIvEEvv --------------------------
	.section	.nv.info._ZN3cub18CUB_300001_SM_10006detail11EmptyKernelIvEEvv,"",@"SHT_CUDA_INFO"
	.sectionflags	@""
	.align	4


	//----- nvinfo : EIATTR_CUDA_API_VERSION
	.align		4
        /*0000*/ 	.byte	0x04, 0x37
        /*0002*/ 	.short	(.L_82 - .L_81)
.L_81:
        /*0004*/ 	.word	0x00000082


	//----- nvinfo : EIATTR_SPARSE_MMA_MASK
	.align		4
.L_82:
        /*0008*/ 	.byte	0x03, 0x50
        /*000a*/ 	.short	0x0000


	//----- nvinfo : EIATTR_MAXREG_COUNT
	.align		4
        /*000c*/ 	.byte	0x03, 0x1b
        /*000e*/ 	.short	0x00ff


	//----- nvinfo : EIATTR_MERCURY_ISA_VERSION
	.align		4
        /*0010*/ 	.byte	0x03, 0x5f
        /*0012*/ 	.short	0x0101


	//----- nvinfo : EIATTR_VRC_CTA_INIT_COUNT
	.align		4
        /*0014*/ 	.byte	0x02, 0x4a
	.zero		1
	.zero		1


	//----- nvinfo : EIATTR_EXIT_INSTR_OFFSETS
	.align		4
        /*0018*/ 	.byte	0x04, 0x1c
        /*001a*/ 	.short	(.L_84 - .L_83)


	//   ....[0]....
.L_83:
        /*001c*/ 	.word	0x00000010


	//----- nvinfo : EIATTR_SW_WAR
	.align		4
.L_84:
        /*0020*/ 	.byte	0x04, 0x36
        /*0022*/ 	.short	(.L_86 - .L_85)
.L_85:
        /*0024*/ 	.word	0x00000008
.L_86:


//--------------------- .nv.info._Z20drop_at_shelter_infoP10PathResultPx --------------------------
	.section	.nv.info._Z20drop_at_shelter_infoP10PathResultPx,"",@"SHT_CUDA_INFO"
	.sectionflags	@""
	.align	4


	//----- nvinfo : EIATTR_CUDA_API_VERSION
	.align		4
        /*0000*/ 	.byte	0x04, 0x37
        /*0002*/ 	.short	(.L_88 - .L_87)
.L_87:
        /*0004*/ 	.word	0x00000082


	//----- nvinfo : EIATTR_KPARAM_INFO
	.align		4
.L_88:
        /*0008*/ 	.byte	0x04, 0x17
        /*000a*/ 	.short	(.L_90 - .L_89)
.L_89:
        /*000c*/ 	.word	0x00000000
        /*0010*/ 	.short	0x0001
        /*0012*/ 	.short	0x0008
        /*0014*/ 	.byte	0x00, 0xf5, 0x21, 0x00


	//----- nvinfo : EIATTR_KPARAM_INFO
	.align		4
.L_90:
        /*0018*/ 	.byte	0x04, 0x17
        /*001a*/ 	.short	(.L_92 - .L_91)
.L_91:
        /*001c*/ 	.word	0x00000000
        /*0020*/ 	.short	0x0000
        /*0022*/ 	.short	0x0000
        /*0024*/ 	.byte	0x00, 0xf5, 0x21, 0x00


	//----- nvinfo : EIATTR_SPARSE_MMA_MASK
	.align		4
.L_92:
        /*0028*/ 	.byte	0x03, 0x50
        /*002a*/ 	.short	0x0000


	//----- nvinfo : EIATTR_MAXREG_COUNT
	.align		4
        /*002c*/ 	.byte	0x03, 0x1b
        /*002e*/ 	.short	0x00ff


	//----- nvinfo : EIATTR_MERCURY_ISA_VERSION
	.align		4
        /*0030*/ 	.byte	0x03, 0x5f
        /*0032*/ 	.short	0x0101


	//----- nvinfo : EIATTR_VRC_CTA_INIT_COUNT
	.align		4
        /*0034*/ 	.byte	0x02, 0x4a
	.zero		1
	.zero		1


	//----- nvinfo : EIATTR_EXIT_INSTR_OFFSETS
	.align		4
        /*0038*/ 	.byte	0x04, 0x1c
        /*003a*/ 	.short	(.L_94 - .L_93)


	//   ....[0]....
.L_93:
        /*003c*/ 	.word	0x00000090


	//   ....[1]....
        /*0040*/ 	.word	0x00000520


	//----- nvinfo : EIATTR_CRS_STACK_SIZE
	.align		4
.L_94:
        /*0044*/ 	.byte	0x04, 0x1e
        /*0046*/ 	.short	(.L_96 - .L_95)
.L_95:
        /*0048*/ 	.word	0x00000000


	//----- nvinfo : EIATTR_CBANK_PARAM_SIZE
	.align		4
.L_96:
        /*004c*/ 	.byte	0x03, 0x19
        /*004e*/ 	.short	0x0010


	//----- nvinfo : EIATTR_PARAM_CBANK
	.align		4
        /*0050*/ 	.byte	0x04, 0x0a
        /*0052*/ 	.short	(.L_98 - .L_97)
	.align		4
.L_97:
        /*0054*/ 	.word	index@(.nv.constant0._Z20drop_at_shelter_infoP10PathResultPx)
        /*0058*/ 	.short	0x0380
        /*005a*/ 	.short	0x0010


	//----- nvinfo : EIATTR_SW_WAR
	.align		4
.L_98:
        /*005c*/ 	.byte	0x04, 0x36
        /*005e*/ 	.short	(.L_100 - .L_99)
.L_99:
        /*0060*/ 	.word	0x00000008
.L_100:


//--------------------- .nv.info._Z13check_d_graphv --------------------------
	.section	.nv.info._Z13check_d_graphv,"",@"SHT_CUDA_INFO"
	.sectionflags	@""
	.align	4


	//----- nvinfo : EIATTR_CUDA_API_VERSION
	.align		4
        /*0000*/ 	.byte	0x04, 0x37
        /*0002*/ 	.short	(.L_102 - .L_101)
.L_101:
        /*0004*/ 	.word	0x00000082


	//----- nvinfo : EIATTR_SPARSE_MMA_MASK
	.align		4
.L_102:
        /*0008*/ 	.byte	0x03, 0x50
        /*000a*/ 	.short	0x0000


	//----- nvinfo : EIATTR_MAXREG_COUNT
	.align		4
        /*000c*/ 	.byte	0x03, 0x1b
        /*000e*/ 	.short	0x00ff


	//----- nvinfo : EIATTR_EXTERNS
	.align		4
        /*0010*/ 	.byte	0x04, 0x0f
        /*0012*/ 	.short	(.L_104 - .L_103)


	//   ....[0]....
	.align		4
.L_103:
        /*0014*/ 	.word	index@(vprintf)


	//----- nvinfo : EIATTR_MERCURY_ISA_VERSION
	.align		4
.L_104:
        /*0018*/ 	.byte	0x03, 0x5f
        /*001a*/ 	.short	0x0101


	//----- nvinfo : EIATTR_VRC_CTA_INIT_COUNT
	.align		4
        /*001c*/ 	.byte	0x02, 0x4a
	.zero		1
	.zero		1


	//----- nvinfo : EIATTR_SYSCALL_OFFSETS
	.align		4
        /*0020*/ 	.byte	0x04, 0x46
        /*0022*/ 	.short	(.L_106 - .L_105)


	//   ....[0]....
.L_105:
        /*0024*/ 	.word	0x000001d0


	//   ....[1]....
        /*0028*/ 	.word	0x000002d0


	//   ....[2]....
        /*002c*/ 	.word	0x00000440


	//   ....[3]....
        /*0030*/ 	.word	0x00000540


	//   ....[4]....
        /*0034*/ 	.word	0x000006a0


	//   ....[5]....
        /*0038*/ 	.word	0x000007a0


	//----- nvinfo : EIATTR_EXIT_INSTR_OFFSETS
	.align		4
.L_106:
        /*003c*/ 	.byte	0x04, 0x1c
        /*003e*/ 	.short	(.L_108 - .L_107)


	//   ....[0]....
.L_107:
        /*0040*/ 	.word	0x000007b0


	//----- nvinfo : EIATTR_CRS_STACK_SIZE
	.align		4
.L_108:
        /*0044*/ 	.byte	0x04, 0x1e
        /*0046*/ 	.short	(.L_110 - .L_109)
.L_109:
        /*0048*/ 	.word	0x00000000


	//----- nvinfo : EIATTR_SW_WAR
	.align		4
.L_110:
        /*004c*/ 	.byte	0x04, 0x36
        /*004e*/ 	.short	(.L_112 - .L_111)
.L_111:
        /*0050*/ 	.word	0x00000008
.L_112:


//--------------------- .nv.info._Z18findNearestShelterPxxS_S_ --------------------------
	.section	.nv.info._Z18findNearestShelterPxxS_S_,"",@"SHT_CUDA_INFO"
	.sectionflags	@""
	.align	4


	//----- nvinfo : EIATTR_CUDA_API_VERSION
	.align		4
        /*0000*/ 	.byte	0x04, 0x37
        /*0002*/ 	.short	(.L_114 - .L_113)
.L_113:
        /*0004*/ 	.word	0x00000082


	//----- nvinfo : EIATTR_KPARAM_INFO
	.align		4
.L_114:
        /*0008*/ 	.byte	0x04, 0x17
        /*000a*/ 	.short	(.L_116 - .L_115)
.L_115:
        /*000c*/ 	.word	0x00000000
        /*0010*/ 	.short	0x0003
        /*0012*/ 	.short	0x0018
        /*0014*/ 	.byte	0x00, 0xf5, 0x21, 0x00


	//----- nvinfo : EIATTR_KPARAM_INFO
	.align		4
.L_116:
        /*0018*/ 	.byte	0x04, 0x17
        /*001a*/ 	.short	(.L_118 - .L_117)
.L_117:
        /*001c*/ 	.word	0x00000000
        /*0020*/ 	.short	0x0002
        /*0022*/ 	.short	0x0010
        /*0024*/ 	.byte	0x00, 0xf5, 0x21, 0x00


	//----- nvinfo : EIATTR_KPARAM_INFO
	.align		4
.L_118:
        /*0028*/ 	.byte	0x04, 0x17
        /*002a*/ 	.short	(.L_120 - .L_119)
.L_119:
        /*002c*/ 	.word	0x00000000
        /*0030*/ 	.short	0x0001
        /*0032*/ 	.short	0x0008
        /*0034*/ 	.byte	0x00, 0xf0, 0x21, 0x00


	//----- nvinfo : EIATTR_KPARAM_INFO
	.align		4
.L_120:
        /*0038*/ 	.byte	0x04, 0x17
        /*003a*/ 	.short	(.L_122 - .L_121)
.L_121:
        /*003c*/ 	.word	0x00000000
        /*0040*/ 	.short	0x0000
        /*0042*/ 	.short	0x0000
        /*0044*/ 	.byte	0x00, 0xf5, 0x21, 0x00


	//----- nvinfo : EIATTR_SPARSE_MMA_MASK
	.align		4
.L_122:
        /*0048*/ 	.byte	0x03, 0x50
        /*004a*/ 	.short	0x0000


	//----- nvinfo : EIATTR_MAXREG_COUNT
	.align		4
        /*004c*/ 	.byte	0x03, 0x1b
        /*004e*/ 	.short	0x00ff


	//----- nvinfo : EIATTR_MERCURY_ISA_VERSION
	.align		4
        /*0050*/ 	.byte	0x03, 0x5f
        /*0052*/ 	.short	0x0101


	//----- nvinfo : EIATTR_VRC_CTA_INIT_COUNT
	.align		4
        /*0054*/ 	.byte	0x02, 0x4a
	.zero		1
	.zero		1


	//----- nvinfo : EIATTR_EXIT_INSTR_OFFSETS
	.align		4
        /*0058*/ 	.byte	0x04, 0x1c
        /*005a*/ 	.short	(.L_124 - .L_123)


	//   ....[0]....
.L_123:
        /*005c*/ 	.word	0x000000a0


	//   ....[1]....
        /*0060*/ 	.word	0x00000100


	//   ....[2]....
        /*0064*/ 	.word	0x00000190


	//   ....[3]....
        /*0068*/ 	.word	0x00000250


	//   ....[4]....
        /*006c*/ 	.word	0x000002c0


	//----- nvinfo : EIATTR_CRS_STACK_SIZE
	.align		4
.L_124:
        /*0070*/ 	.byte	0x04, 0x1e
        /*0072*/ 	.short	(.L_126 - .L_125)
.L_125:
        /*0074*/ 	.word	0x00000000


	//----- nvinfo : EIATTR_CBANK_PARAM_SIZE
	.align		4
.L_126:
        /*0078*/ 	.byte	0x03, 0x19
        /*007a*/ 	.short	0x0020


	//----- nvinfo : EIATTR_PARAM_CBANK
	.align		4
        /*007c*/ 	.byte	0x04, 0x0a
        /*007e*/ 	.short	(.L_128 - .L_127)
	.align		4
.L_127:
        /*0080*/ 	.word	index@(.nv.constant0._Z18findNearestShelterPxxS_S_)
        /*0084*/ 	.short	0x0380
        /*0086*/ 	.short	0x0020


	//----- nvinfo : EIATTR_SW_WAR
	.align		4
.L_128:
        /*0088*/ 	.byte	0x04, 0x36
        /*008a*/ 	.short	(.L_130 - .L_129)
.L_129:
        /*008c*/ 	.word	0x00000008
.L_130:


//--------------------- .nv.info._Z16bellmanFordRelaxPxS_Pb --------------------------
	.section	.nv.info._Z16bellmanFordRelaxPxS_Pb,"",@"SHT_CUDA_INFO"
	.sectionflags	@""
	.align	4


	//----- nvinfo : EIATTR_CUDA_API_VERSION
	.align		4
        /*0000*/ 	.byte	0x04, 0x37
        /*0002*/ 	.short	(.L_132 - .L_131)
.L_131:
        /*0004*/ 	.word	0x00000082


	//----- nvinfo : EIATTR_KPARAM_INFO
	.align		4
.L_132:
        /*0008*/ 	.byte	0x04, 0x17
        /*000a*/ 	.short	(.L_134 - .L_133)
.L_133:
        /*000c*/ 	.word	0x00000000
        /*0010*/ 	.short	0x0002
        /*0012*/ 	.short	0x0010
        /*0014*/ 	.byte	0x00, 0xf5, 0x21, 0x00


	//----- nvinfo : EIATTR_KPARAM_INFO
	.align		4
.L_134:
        /*0018*/ 	.byte	0x04, 0x17
        /*001a*/ 	.short	(.L_136 - .L_135)
.L_135:
        /*001c*/ 	.word	0x00000000
        /*0020*/ 	.short	0x0001
        /*0022*/ 	.short	0x0008
        /*0024*/ 	.byte	0x00, 0xf5, 0x21, 0x00


	//----- nvinfo : EIATTR_KPARAM_INFO
	.align		4
.L_136:
        /*0028*/ 	.byte	0x04, 0x17
        /*002a*/ 	.short	(.L_138 - .L_137)
.L_137:
        /*002c*/ 	.word	0x00000000
        /*0030*/ 	.short	0x0000
        /*0032*/ 	.short	0x0000
        /*0034*/ 	.byte	0x00, 0xf5, 0x21, 0x00


	//----- nvinfo : EIATTR_SPARSE_MMA_MASK
	.align		4
.L_138:
        /*0038*/ 	.byte	0x03, 0x50
        /*003a*/ 	.short	0x0000


	//----- nvinfo : EIATTR_MAXREG_COUNT
	.align		4
        /*003c*/ 	.byte	0x03, 0x1b
        /*003e*/ 	.short	0x00ff


	//----- nvinfo : EIATTR_MERCURY_ISA_VERSION
	.align		4
        /*0040*/ 	.byte	0x03, 0x5f
        /*0042*/ 	.short	0x0101


	//----- nvinfo : EIATTR_VRC_CTA_INIT_COUNT
	.align		4
        /*0044*/ 	.byte	0x02, 0x4a
	.zero		1
	.zero		1


	//----- nvinfo : EIATTR_EXIT_INSTR_OFFSETS
	.align		4
        /*0048*/ 	.byte	0x04, 0x1c
        /*004a*/ 	.short	(.L_140 - .L_139)


	//   ....[0]....
.L_139:
        /*004c*/ 	.word	0x000000b0


	//   ....[1]....
        /*0050*/ 	.word	0x00000140


	//   ....[2]....
        /*0054*/ 	.word	0x000001c0


	//   ....[3]....
        /*0058*/ 	.word	0x00000330


	//   ....[4]....
        /*005c*/ 	.word	0x000003b0


	//----- nvinfo : EIATTR_CRS_STACK_SIZE
	.align		4
.L_140:
        /*0060*/ 	.byte	0x04, 0x1e
        /*0062*/ 	.short	(.L_142 - .L_141)
.L_141:
        /*0064*/ 	.word	0x00000000


	//----- nvinfo : EIATTR_CBANK_PARAM_SIZE
	.align		4
.L_142:
        /*0068*/ 	.byte	0x03, 0x19
        /*006a*/ 	.short	0x0018


	//----- nvinfo : EIATTR_PARAM_CBANK
	.align		4
        /*006c*/ 	.byte	0x04, 0x0a
        /*006e*/ 	.short	(.L_144 - .L_143)
	.align		4
.L_143:
        /*0070*/ 	.word	index@(.nv.constant0._Z16bellmanFordRelaxPxS_Pb)
        /*0074*/ 	.short	0x0380
        /*0076*/ 	.short	0x0018


	//----- nvinfo : EIATTR_SW_WAR
	.align		4
.L_144:
        /*0078*/ 	.byte	0x04, 0x36
        /*007a*/ 	.short	(.L_146 - .L_145)
.L_145:
        /*007c*/ 	.word	0x00000008
.L_146:


//--------------------- .nv.callgraph             --------------------------
	.section	.nv.callgraph,"",@"SHT_CUDA_CALLGRAPH"
	.align	4
	.sectionentsize	8
	.align		4
        /*0000*/ 	.word	0x00000000
	.align		4
        /*0004*/ 	.word	0xffffffff
	.align		4
        /*0008*/ 	.word	index@(_Z13check_d_graphv)
	.align		4
        /*000c*/ 	.word	index@(vprintf)
	.align		4
        /*0010*/ 	.word	0x00000000
	.align		4
        /*0014*/ 	.word	0xfffffffe
	.align		4
        /*0018*/ 	.word	0x00000000
	.align		4
        /*001c*/ 	.word	0xfffffffd
	.align		4
        /*0020*/ 	.word	0x00000000
	.align		4
        /*0024*/ 	.word	0xfffffffc


//--------------------- .nv.constant4             --------------------------
	.section	.nv.constant4,"a",@progbits
	.align	8
	.align		8
.nv.constant4:
        /*0000*/ 	.dword	d_graph
	.align		8
        /*0008*/ 	.dword	bellman_flag
	.align		8
        /*0010*/ 	.dword	_ZN29_INTERNAL_3acd4eaf_4_k_cu_INF4cuda3std3__45__cpo5beginE
	.align		8
        /*0018*/ 	.dword	_ZN29_INTERNAL_3acd4eaf_4_k_cu_INF4cuda3std3__45__cpo3endE
	.align		8
        /*0020*/ 	.dword	_ZN29_INTERNAL_3acd4eaf_4_k_cu_INF4cuda3std3__45__cpo6cbeginE
	.align		8
        /*0028*/ 	.dword	_ZN29_INTERNAL_3acd4eaf_4_k_cu_INF4cuda3std3__45__cpo4cendE
	.align		8
        /*0030*/ 	.dword	_ZN29_INTERNAL_3acd4eaf_4_k_cu_INF4cuda3std3__45__cpo6rbeginE
	.align		8
        /*0038*/ 	.dword	_ZN29_INTERNAL_3acd4eaf_4_k_cu_INF4cuda3std3__45__cpo4rendE
	.align		8
        /*0040*/ 	.dword	_ZN29_INTERNAL_3acd4eaf_4_k_cu_INF4cuda3std3__45__cpo7crbeginE
	.align		8
        /*0048*/ 	.dword	_ZN29_INTERNAL_3acd4eaf_4_k_cu_INF4cuda3std3__45__cpo5crendE
	.align		8
        /*0050*/ 	.dword	_ZN29_INTERNAL_3acd4eaf_4_k_cu_INF4cuda3std3__431_GLOBAL__N__3acd4eaf_4_k_cu_INF6ignoreE
	.align		8
        /*0058*/ 	.dword	_ZN29_INTERNAL_3acd4eaf_4_k_cu_INF4cuda3std3__419piecewise_constructE
	.align		8
        /*0060*/ 	.dword	_ZN29_INTERNAL_3acd4eaf_4_k_cu_INF4cuda3std3__48in_placeE
	.align		8
        /*0068*/ 	.dword	_ZN29_INTERNAL_3acd4eaf_4_k_cu_INF4cuda3std3__420unreachable_sentinelE
	.align		8
        /*0070*/ 	.dword	_ZN29_INTERNAL_3acd4eaf_4_k_cu_INF4cuda3std3__47nulloptE
	.align		8
        /*0078*/ 	.dword	_ZN29_INTERNAL_3acd4eaf_4_k_cu_INF4cuda3std3__48unexpectE
	.align		8
        /*0080*/ 	.dword	_ZN29_INTERNAL_3acd4eaf_4_k_cu_INF4cuda3std6ranges3__45__cpo4swapE
	.align		8
        /*0088*/ 	.dword	_ZN29_INTERNAL_3acd4eaf_4_k_cu_INF4cuda3std6ranges3__45__cpo9iter_moveE
	.align		8
        /*0090*/ 	.dword	_ZN29_INTERNAL_3acd4eaf_4_k_cu_INF4cuda3std6ranges3__45__cpo5beginE
	.align		8
        /*0098*/ 	.dword	_ZN29_INTERNAL_3acd4eaf_4_k_cu_INF4cuda3std6ranges3__45__cpo3endE
	.align		8
        /*00a0*/ 	.dword	_ZN29_INTERNAL_3acd4eaf_4_k_cu_INF4cuda3std6ranges3__45__cpo6cbeginE
	.align		8
        /*00a8*/ 	.dword	_ZN29_INTERNAL_3acd4eaf_4_k_cu_INF4cuda3std6ranges3__45__cpo4cendE
	.align		8
        /*00b0*/ 	.dword	_ZN29_INTERNAL_3acd4eaf_4_k_cu_INF4cuda3std6ranges3__45__cpo7advanceE
	.align		8
        /*00b8*/ 	.dword	_ZN29_INTERNAL_3acd4eaf_4_k_cu_INF4cuda3std6ranges3__45__cpo9iter_swapE
	.align		8
        /*00c0*/ 	.dword	_ZN29_INTERNAL_3acd4eaf_4_k_cu_INF4cuda3std6ranges3__45__cpo4nextE
	.align		8
        /*00c8*/ 	.dword	_ZN29_INTERNAL_3acd4eaf_4_k_cu_INF4cuda3std6ranges3__45__cpo4prevE
	.align		8
        /*00d0*/ 	.dword	_ZN29_INTERNAL_3acd4eaf_4_k_cu_INF4cuda3std6ranges3__45__cpo4dataE
	.align		8
        /*00d8*/ 	.dword	_ZN29_INTERNAL_3acd4eaf_4_k_cu_INF4cuda3std6ranges3__45__cpo5cdataE
	.align		8
        /*00e0*/ 	.dword	_ZN29_INTERNAL_3acd4eaf_4_k_cu_INF4cuda3std6ranges3__45__cpo4sizeE
	.align		8
        /*00e8*/ 	.dword	_ZN29_INTERNAL_3acd4eaf_4_k_cu_INF4cuda3std6ranges3__45__cpo5ssizeE
	.align		8
        /*00f0*/ 	.dword	_ZN29_INTERNAL_3acd4eaf_4_k_cu_INF4cuda3std6ranges3__45__cpo8distanceE
	.align		8
        /*00f8*/ 	.dword	_ZN29_INTERNAL_3acd4eaf_4_k_cu_INF6thrust24THRUST_300001_SM_1000_NS6system6detail10sequential3seqE
	.align		8
        /*0100*/ 	.dword	_ZN29_INTERNAL_3acd4eaf_4_k_cu_INF6thrust24THRUST_300001_SM_1000_NS6system3cpp3parE
	.align		8
        /*0108*/ 	.dword	_ZN29_INTERNAL_3acd4eaf_4_k_cu_INF6thrust24THRUST_300001_SM_1000_NS8cuda_cub3parE
	.align		8
        /*0110*/ 	.dword	_ZN29_INTERNAL_3acd4eaf_4_k_cu_INF6thrust24THRUST_300001_SM_1000_NS8cuda_cub10par_nosyncE
	.align		8
        /*0118*/ 	.dword	_ZN29_INTERNAL_3acd4eaf_4_k_cu_INF6thrust24THRUST_300001_SM_1000_NS12placeholders2_1E
	.align		8
        /*0120*/ 	.dword	_ZN29_INTERNAL_3acd4eaf_4_k_cu_INF6thrust24THRUST_300001_SM_1000_NS12placeholders2_2E
	.align		8
        /*0128*/ 	.dword	_ZN29_INTERNAL_3acd4eaf_4_k_cu_INF6thrust24THRUST_300001_SM_1000_NS12placeholders2_3E
	.align		8
        /*0130*/ 	.dword	_ZN29_INTERNAL_3acd4eaf_4_k_cu_INF6thrust24THRUST_300001_SM_1000_NS12placeholders2_4E
	.align		8
        /*0138*/ 	.dword	_ZN29_INTERNAL_3acd4eaf_4_k_cu_INF6thrust24THRUST_300001_SM_1000_NS12placeholders2_5E
	.align		8
        /*0140*/ 	.dword	_ZN29_INTERNAL_3acd4eaf_4_k_cu_INF6thrust24THRUST_300001_SM_1000_NS12placeholders2_6E
	.align		8
        /*0148*/ 	.dword	_ZN29_INTERNAL_3acd4eaf_4_k_cu_INF6thrust24THRUST_300001_SM_1000_NS12placeholders2_7E
	.align		8
        /*0150*/ 	.dword	_ZN29_INTERNAL_3acd4eaf_4_k_cu_INF6thrust24THRUST_300001_SM_1000_NS12placeholders2_8E
	.align		8
        /*0158*/ 	.dword	_ZN29_INTERNAL_3acd4eaf_4_k_cu_INF6thrust24THRUST_300001_SM_1000_NS12placeholders2_9E
	.align		8
        /*0160*/ 	.dword	_ZN29_INTERNAL_3acd4eaf_4_k_cu_INF6thrust24THRUST_300001_SM_1000_NS12placeholders3_10E
	.align		8
        /*0168*/ 	.dword	_ZN29_INTERNAL_3acd4eaf_4_k_cu_INF6thrust24THRUST_300001_SM_1000_NS3seqE
	.align		8
        /*0170*/ 	.dword	_ZN29_INTERNAL_3acd4eaf_4_k_cu_INF6thrust24THRUST_300001_SM_1000_NS6deviceE
	.align		8
        /*0178*/ 	.dword	$str
	.align		8
        /*0180*/ 	.dword	$str$1
	.align		8
        /*0188*/ 	.dword	vprintf


//--------------------- .nv.constant3             --------------------------
	.section	.nv.constant3,"a",@progbits
	.align	8
.nv.constant3:
	.type		elder_max_dist,@object
	.size		elder_max_dist,(INF - elder_max_dist)
elder_max_dist:
	.zero		8
	.type		INF,@object
	.size		INF,(.L_3 - INF)
INF:
        /*0008*/ 	.byte	0xff, 0xff, 0xff, 0xff, 0xff, 0xff, 0xff, 0x3f
.L_3:


//--------------------- .text._ZN3cub18CUB_300001_SM_10006detail11EmptyKernelIvEEvv --------------------------
	.section	.text._ZN3cub18CUB_300001_SM_10006detail11EmptyKernelIvEEvv,"ax",@progbits
	.align	128
        .global         _ZN3cub18CUB_300001_SM_10006detail11EmptyKernelIvEEvv
        .type           _ZN3cub18CUB_300001_SM_10006detail11EmptyKernelIvEEvv,@function
        .size           _ZN3cub18CUB_300001_SM_10006detail11EmptyKernelIvEEvv,(.L_x_24 - _ZN3cub18CUB_300001_SM_10006detail11EmptyKernelIvEEvv)
        .other          _ZN3cub18CUB_300001_SM_10006detail11EmptyKernelIvEEvv,@"STO_CUDA_ENTRY STV_DEFAULT"
_ZN3cub18CUB_300001_SM_10006detail11EmptyKernelIvEEvv:
.text._ZN3cub18CUB_300001_SM_10006detail11EmptyKernelIvEEvv:
[----:B------:R-:W-:Y:S01]  /*0000*/  LDC R1, c[0x0][0x37c] ;  /* 0x0000df00ff017b82 */ /* 0x000fe20000000800 */
[----:B------:R-:W-:Y:S05]  /*0010*/  EXIT ;  /* 0x000000000000794d */ /* 0x000fea0003800000 */
.L_x_0:
[----:B------:R-:W-:-:S00]  /*0020*/  BRA `(.L_x_0) ;  /* 0xfffffffc00fc7947 */ /* 0x000fc0000383ffff */
[----:B------:R-:W-:-:S00]  /*0030*/  NOP ;  /* 0x0000000000007918 */ /* 0x000fc00000000000 */
        /* <DEDUP_REMOVED lines=12> */
.L_x_24:


//--------------------- .text._Z20drop_at_shelter_infoP10PathResultPx --------------------------
	.section	.text._Z20drop_at_shelter_infoP10PathResultPx,"ax",@progbits
	.align	128
        .global         _Z20drop_at_shelter_infoP10PathResultPx
        .type           _Z20drop_at_shelter_infoP10PathResultPx,@function
        .size           _Z20drop_at_shelter_infoP10PathResultPx,(.L_x_25 - _Z20drop_at_shelter_infoP10PathResultPx)
        .other          _Z20drop_at_shelter_infoP10PathResultPx,@"STO_CUDA_ENTRY STV_DEFAULT"
_Z20drop_at_shelter_infoP10PathResultPx:
.text._Z20drop_at_shelter_infoP10PathResultPx:
[----:B------:R-:W-:Y:S08]  /*0000*/  LDC R1, c[0x0][0x37c] ;  /* 0x0000df00ff017b82 */ /* 0x000ff00000000800 */
[----:B------:R-:W0:Y:S01]  /*0010*/  LDC.64 R2, c[0x4][RZ] ;  /* 0x01000000ff027b82 */ /* 0x000e220000000a00 */
[----:B------:R-:W0:Y:S02]  /*0020*/  LDCU.64 UR4, c[0x0][0x358] ;  /* 0x00006b00ff0477ac */ /* 0x000e240008000a00 */
[----:B0-----:R-:W2:Y:S05]  /*0030*/  LDG.E R5, desc[UR4][R2.64+0x48] ;  /* 0x0000480402057981 */ /* 0x001eaa000c1e1900 */
[----:B------:R-:W0:Y:S01]  /*0040*/  S2UR UR6, SR_CTAID.X ;  /* 0x00000000000679c3 */ /* 0x000e220000002500 */
[----:B------:R-:W0:Y:S07]  /*0050*/  S2R R7, SR_TID.X ;  /* 0x0000000000077919 */ /* 0x000e2e0000002100 */
[----:B------:R-:W0:Y:S02]  /*0060*/  LDC R0, c[0x0][0x360] ;  /* 0x0000d800ff007b82 */ /* 0x000e240000000800 */
[----:B0-----:R-:W-:-:S05]  /*0070*/  IMAD R0, R0, UR6, R7 ;  /* 0x0000000600007c24 */ /* 0x001fca000f8e0207 */
[----:B--2---:R-:W-:-:S13]  /*0080*/  ISETP.GE.AND P0, PT, R0, R5, PT ;  /* 0x000000050000720c */ /* 0x004fda0003f06270 */
[----:B------:R-:W-:Y:S05]  /*0090*/  @P0 EXIT ;  /* 0x000000000000094d */ /* 0x000fea0003800000 */
[----:B------:R-:W0:Y:S01]  /*00a0*/  LDC.64 R6, c[0x0][0x380] ;  /* 0x0000e000ff067b82 */ /* 0x000e220000000a00 */
[----:B------:R-:W1:Y:S01]  /*00b0*/  LDCU.64 UR6, c[0x3][URZ] ;  /* 0x00c00000ff0677ac */ /* 0x000e620008000a00 */
[----:B------:R-:W2:Y:S01]  /*00c0*/  LDG.E.64 R10, desc[UR4][R2.64+0x68] ;  /* 0x00006804020a7981 */ /* 0x000ea2000c1e1b00 */
[----:B0-----:R-:W-:-:S05]  /*00d0*/  IMAD.WIDE R6, R0, 0x20, R6 ;  /* 0x0000002000067825 */ /* 0x001fca00078e0206 */
[----:B------:R-:W1:Y:S04]  /*00e0*/  LDG.E.64 R4, desc[UR4][R6.64+0x8] ;  /* 0x0000080406047981 */ /* 0x000e68000c1e1b00 */
[----:B------:R-:W3:Y:S01]  /*00f0*/  LDG.E.64 R12, desc[UR4][R6.64] ;  /* 0x00000004060c7981 */ /* 0x000ee2000c1e1b00 */
[----:B-1----:R-:W-:-:S04]  /*0100*/  ISETP.GT.U32.AND P0, PT, R4, UR6, PT ;  /* 0x0000000604007c0c */ /* 0x002fc8000bf04070 */
[----:B------:R-:W-:Y:S02]  /*0110*/  ISETP.GT.AND.EX P0, PT, R5, UR7, PT, P0 ;  /* 0x0000000705007c0c */ /* 0x000fe4000bf04300 */
[----:B------:R-:W4:Y:S11]  /*0120*/  LDG.E.64 R4, desc[UR4][R2.64+0x18] ;  /* 0x0000180402047981 */ /* 0x000f36000c1e1b00 */
[----:B------:R-:W4:Y:S01]  /*0130*/  @!P0 LDG.E.64 R14, desc[UR4][R2.64+0x70] ;  /* 0x00007004020e8981 */ /* 0x000f22000c1e1b00 */
[C---:B---3--:R-:W-:Y:S01]  /*0140*/  IMAD.SHL.U32 R9, R12.reuse, 0x8, RZ ;  /* 0x000000080c097824 */ /* 0x048fe200078e00ff */
[----:B------:R-:W-:Y:S01]  /*0150*/  SHF.L.U64.HI R8, R12, 0x3, R13 ;  /* 0x000000030c087819 */ /* 0x000fe2000001020d */
[----:B--2---:R-:W-:-:S05]  /*0160*/  IMAD.WIDE R12, R0, 0x8, R10 ;  /* 0x00000008000c7825 */ /* 0x004fca00078e020a */
[----:B------:R-:W2:Y:S04]  /*0170*/  @!P0 LD.E.64 R6, desc[UR4][R12.64] ;  /* 0x000000040c068980 */ /* 0x000ea8000c101b00 */
[----:B------:R0:W5:Y:S01]  /*0180*/  @P0 LD.E.64 R10, desc[UR4][R12.64] ;  /* 0x000000040c0a0980 */ /* 0x000162000c101b00 */
[----:B----4-:R-:W-:-:S05]  /*0190*/  IADD3 R16, P1, PT, R4, R9, RZ ;  /* 0x0000000904107210 */ /* 0x010fca0007f3e0ff */
[----:B------:R-:W-:-:S06]  /*01a0*/  IMAD.X R17, R5, 0x1, R8, P1 ;  /* 0x0000000105117824 */ /* 0x000fcc00008e0608 */
[----:B------:R-:W3:Y:S01]  /*01b0*/  LD.E.64 R16, desc[UR4][R16.64] ;  /* 0x0000000410107980 */ /* 0x000ee2000c101b00 */
[----:B------:R-:W-:-:S06]  /*01c0*/  @!P0 IMAD.WIDE R14, R0, 0x8, R14 ;  /* 0x00000008000e8825 */ /* 0x000fcc00078e020e */
[----:B------:R-:W2:Y:S01]  /*01d0*/  @!P0 LD.E.64 R14, desc[UR4][R14.64] ;  /* 0x000000040e0e8980 */ /* 0x000ea2000c101b00 */
[----:B------:R-:W-:Y:S01]  /*01e0*/  BSSY B0, `(.L_x_1) ;  /* 0x000002e000007945 */ /* 0x000fe20003800000 */
[----:B---3--:R-:W-:-:S04]  /*01f0*/  ISETP.GE.U32.AND P1, PT, R16, 0x1, PT ;  /* 0x000000011000780c */ /* 0x008fc80003f26070 */
[----:B------:R-:W-:Y:S02]  /*0200*/  ISETP.GE.AND.EX P1, PT, R17, RZ, PT, P1 ;  /* 0x000000ff1100720c */ /* 0x000fe40003f26310 */
[----:B--2---:R-:W-:-:S05]  /*0210*/  @!P0 IADD3 R10, P2, PT, R6, R14, RZ ;  /* 0x0000000e060a8210 */ /* 0x004fca0007f5e0ff */
[----:B------:R-:W-:Y:S01]  /*0220*/  @!P0 IMAD.X R11, R7, 0x1, R15, P2 ;  /* 0x00000001070b8824 */ /* 0x000fe200010e060f */
[----:B------:R-:W-:-:S05]  /*0230*/  CS2R R6, SRZ ;  /* 0x0000000000067805 */ /* 0x000fca000001ff00 */
[----:B0-----:R-:W-:Y:S05]  /*0240*/  @!P1 BRA `(.L_x_2) ;  /* 0x00000000009c9947 */ /* 0x001fea0003800000 */
[----:B------:R-:W-:Y:S02]  /*0250*/  IMAD.MOV.U32 R12, RZ, RZ, R4 ;  /* 0x000000ffff0c7224 */ /* 0x000fe400078e0004 */
[----:B------:R-:W-:Y:S02]  /*0260*/  IMAD.MOV.U32 R13, RZ, RZ, R5 ;  /* 0x000000ffff0d7224 */ /* 0x000fe400078e0005 */
[----:B------:R-:W-:Y:S02]  /*0270*/  IMAD.MOV.U32 R4, RZ, RZ, R16 ;  /* 0x000000ffff047224 */ /* 0x000fe400078e0010 */
[----:B------:R-:W-:-:S07]  /*0280*/  IMAD.MOV.U32 R5, RZ, RZ, R17 ;  /* 0x000000ffff057224 */ /* 0x000fce00078e0011 */
.L_x_5:
[-C--:B-----5:R-:W-:Y:S01]  /*0290*/  ISETP.LT.U32.AND P0, PT, R4, R10.reuse, PT ;  /* 0x0000000a0400720c */ /* 0x0a0fe20003f01070 */
[----:B------:R-:W-:Y:S05]  /*02a0*/  YIELD ;  /* 0x0000000000007946 */ /* 0x000fea0003800000 */
[----:B------:R-:W-:Y:S02]  /*02b0*/  ISETP.LT.AND.EX P0, PT, R5, R11, PT, P0 ;  /* 0x0000000b0500720c */ /* 0x000fe40003f01300 */
[----:B------:R-:W-:Y:S02]  /*02c0*/  IADD3 R12, P1, PT, R12, R9, RZ ;  /* 0x000000090c0c7210 */ /* 0x000fe40007f3e0ff */
[----:B------:R-:W-:-:S02]  /*02d0*/  SEL R17, R4, R10, P0 ;  /* 0x0000000a04117207 */ /* 0x000fc40000000000 */
[----:B------:R-:W-:Y:S01]  /*02e0*/  SEL R16, R5, R11, P0 ;  /* 0x0000000b05107207 */ /* 0x000fe20000000000 */
[----:B------:R-:W-:Y:S01]  /*02f0*/  IMAD.X R13, R13, 0x1, R8, P1 ;  /* 0x000000010d0d7824 */ /* 0x000fe200008e0608 */
[----:B------:R-:W-:-:S05]  /*0300*/  IADD3 R19, P0, PT, R4, -R17, RZ ;  /* 0x8000001104137210 */ /* 0x000fca0007f1e0ff */
[----:B------:R-:W-:Y:S02]  /*0310*/  IMAD.X R18, R5, 0x1, ~R16, P0 ;  /* 0x0000000105127824 */ /* 0x000fe400000e0e10 */
[----:B------:R-:W-:Y:S02]  /*0320*/  IMAD.MOV.U32 R6, RZ, RZ, R19 ;  /* 0x000000ffff067224 */ /* 0x000fe400078e0013 */
[----:B------:R-:W-:-:S06]  /*0330*/  IMAD.MOV.U32 R7, RZ, RZ, R18 ;  /* 0x000000ffff077224 */ /* 0x000fcc00078e0012 */
[----:B------:R0:W2:Y:S01]  /*0340*/  ATOM.E.CAS.64.STRONG.GPU P0, R6, [R12], R4, R6 ;  /* 0x000000040c06738b */ /* 0x0000a2000010e506 */
[----:B------:R-:W-:Y:S01]  /*0350*/  BSSY.RECONVERGENT B1, `(.L_x_3) ;  /* 0x000000a000017945 */ /* 0x000fe20003800200 */
[----:B--2---:R-:W-:Y:S02]  /*0360*/  IMAD.MOV.U32 R14, RZ, RZ, R6 ;  /* 0x000000ffff0e7224 */ /* 0x004fe400078e0006 */
[----:B------:R-:W-:Y:S01]  /*0370*/  IMAD.MOV.U32 R15, RZ, RZ, R7 ;  /* 0x000000ffff0f7224 */ /* 0x000fe200078e0007 */
[----:B0-----:R-:W-:Y:S06]  /*0380*/  @P0 BRA `(.L_x_4) ;  /* 0x0000000000180947 */ /* 0x001fec0003800000 */
[----:B------:R-:W2:Y:S02]  /*0390*/  LD.E.64 R14, [R12] ;  /* 0x000000000c0e7980 */ /* 0x000ea40000100b00 */
[----:B--2---:R-:W-:-:S04]  /*03a0*/  ISETP.EQ.U32.AND P0, PT, R14, R4, PT ;  /* 0x000000040e00720c */ /* 0x004fc80003f02070 */
[----:B------:R-:W-:-:S04]  /*03b0*/  ISETP.EQ.U32.AND.EX P0, PT, R15, R5, PT, P0 ;  /* 0x000000050f00720c */ /* 0x000fc80003f02100 */
[----:B------:R-:W-:Y:S02]  /*03c0*/  SEL R6, R19, R14, P0 ;  /* 0x0000000e13067207 */ /* 0x000fe40000000000 */
[----:B------:R-:W-:-:S05]  /*03d0*/  SEL R7, R18, R15, P0 ;  /* 0x0000000f12077207 */ /* 0x000fca0000000000 */
[----:B------:R0:W-:Y:S02]  /*03e0*/  ST.E.64 [R12], R6 ;  /* 0x000000000c007385 */ /* 0x0001e40000100b06 */
.L_x_4:
[----:B------:R-:W-:Y:S05]  /*03f0*/  BSYNC.RECONVERGENT B1 ;  /* 0x0000000000017941 */ /* 0x000fea0003800200 */
.L_x_3:
[----:B------:R-:W-:Y:S01]  /*0400*/  ISETP.NE.U32.AND P0, PT, R14, R4, PT ;  /* 0x000000040e00720c */ /* 0x000fe20003f05070 */
[----:B0-----:R-:W-:Y:S02]  /*0410*/  IMAD.MOV.U32 R6, RZ, RZ, R17 ;  /* 0x000000ffff067224 */ /* 0x001fe400078e0011 */
[----:B------:R-:W-:Y:S01]  /*0420*/  IMAD.MOV.U32 R7, RZ, RZ, R16 ;  /* 0x000000ffff077224 */ /* 0x000fe200078e0010 */
[----:B------:R-:W-:-:S13]  /*0430*/  ISETP.NE.AND.EX P0, PT, R15, R5, PT, P0 ;  /* 0x000000050f00720c */ /* 0x000fda0003f05300 */
[----:B------:R-:W-:Y:S05]  /*0440*/  @!P0 BRA `(.L_x_2) ;  /* 0x00000000001c8947 */ /* 0x000fea0003800000 */
[----:B------:R-:W2:Y:S02]  /*0450*/  LDG.E.64 R12, desc[UR4][R2.64+0x18] ;  /* 0x00001804020c7981 */ /* 0x000ea4000c1e1b00 */
[----:B--2---:R-:W-:-:S05]  /*0460*/  IADD3 R4, P0, PT, R12, R9, RZ ;  /* 0x000000090c047210 */ /* 0x004fca0007f1e0ff */
[----:B------:R-:W-:-:S06]  /*0470*/  IMAD.X R5, R13, 0x1, R8, P0 ;  /* 0x000000010d057824 */ /* 0x000fcc00000e0608 */
[----:B------:R-:W2:Y:S02]  /*0480*/  LD.E.64 R4, desc[UR4][R4.64] ;  /* 0x0000000404047980 */ /* 0x000ea4000c101b00 */
[----:B--2---:R-:W-:-:S04]  /*0490*/  ISETP.GE.U32.AND P0, PT, R4, 0x1, PT ;  /* 0x000000010400780c */ /* 0x004fc80003f06070 */
[----:B------:R-:W-:-:S13]  /*04a0*/  ISETP.GE.AND.EX P0, PT, R5, RZ, PT, P0 ;  /* 0x000000ff0500720c */ /* 0x000fda0003f06300 */
[----:B------:R-:W-:Y:S05]  /*04b0*/  @P0 BRA `(.L_x_5) ;  /* 0xfffffffc00740947 */ /* 0x000fea000383ffff */
.L_x_2:
[----:B------:R-:W-:Y:S05]  /*04c0*/  BSYNC B0 ;  /* 0x0000000000007941 */ /* 0x000fea0003800000 */
.L_x_1:
[----:B------:R-:W0:Y:S01]  /*04d0*/  LDC.64 R2, c[0x0][0x388] ;  /* 0x0000e200ff027b82 */ /* 0x000e220000000a00 */
[----:B------:R-:W-:Y:S02]  /*04e0*/  IMAD.MOV.U32 R4, RZ, RZ, R6 ;  /* 0x000000ffff047224 */ /* 0x000fe400078e0006 */
[----:B------:R-:W-:Y:S02]  /*04f0*/  IMAD.MOV.U32 R5, RZ, RZ, R7 ;  /* 0x000000ffff057224 */ /* 0x000fe400078e0007 */
[----:B0-----:R-:W-:-:S05]  /*0500*/  IMAD.WIDE R2, R0, 0x8, R2 ;  /* 0x0000000800027825 */ /* 0x001fca00078e0202 */
[----:B------:R-:W-:Y:S01]  /*0510*/  STG.E.64 desc[UR4][R2.64], R4 ;  /* 0x0000000402007986 */ /* 0x000fe2000c101b04 */
[----:B------:R-:W-:Y:S05]  /*0520*/  EXIT ;  /* 0x000000000000794d */ /* 0x000fea0003800000 */
.L_x_6:
        /* <DEDUP_REMOVED lines=13> */
.L_x_25:


//--------------------- .text._Z13check_d_graphv  --------------------------
	.section	.text._Z13check_d_graphv,"ax",@progbits
	.align	128
        .global         _Z13check_d_graphv
        .type           _Z13check_d_graphv,@function
        .size           _Z13check_d_graphv,(.L_x_26 - _Z13check_d_graphv)
        .other          _Z13check_d_graphv,@"STO_CUDA_ENTRY STV_DEFAULT"
_Z13check_d_graphv:
.text._Z13check_d_graphv:
[----:B------:R-:W0:Y:S08]  /*0000*/  LDC R1, c[0x0][0x37c] ;  /* 0x0000df00ff017b82 */ /* 0x000e300000000800 */
[----:B------:R-:W1:Y:S01]  /*0010*/  LDC.64 R4, c[0x4][RZ] ;  /* 0x01000000ff047b82 */ /* 0x000e620000000a00 */
[----:B------:R-:W1:Y:S01]  /*0020*/  LDCU.64 UR36, c[0x0][0x358] ;  /* 0x00006b00ff2477ac */ /* 0x000e620008000a00 */
[----:B0-----:R-:W-:Y:S01]  /*0030*/  VIADD R1, R1, 0xfffffff8 ;  /* 0xfffffff801017836 */ /* 0x001fe20000000000 */
[----:B-1----:R-:W2:Y:S01]  /*0040*/  LDG.E.64 R2, desc[UR36][R4.64+0x8] ;  /* 0x0000082404027981 */ /* 0x002ea2000c1e1b00 */
[----:B------:R-:W0:Y:S01]  /*0050*/  LDCU UR4, c[0x0][0x2f8] ;  /* 0x00005f00ff0477ac */ /* 0x000e220008000800 */
[----:B------:R-:W1:Y:S01]  /*0060*/  LDCU UR5, c[0x0][0x2fc] ;  /* 0x00005f80ff0577ac */ /* 0x000e620008000800 */
[----:B--2---:R-:W-:-:S02]  /*0070*/  ISETP.GE.U32.AND P0, PT, R2, 0x1, PT ;  /* 0x000000010200780c */ /* 0x004fc40003f06070 */
[----:B0-----:R-:W-:Y:S02]  /*0080*/  IADD3 R2, P1, PT, R1, UR4, RZ ;  /* 0x0000000401027c10 */ /* 0x001fe4000ff3e0ff */
[----:B------:R-:W-:-:S03]  /*0090*/  ISETP.GE.AND.EX P0, PT, R3, RZ, PT, P0 ;  /* 0x000000ff0300720c */ /* 0x000fc60003f06300 */
[----:B-1----:R-:W-:-:S10]  /*00a0*/  IMAD.X R16, RZ, RZ, UR5, P1 ;  /* 0x00000005ff107e24 */ /* 0x002fd400088e06ff */
[----:B------:R-:W-:Y:S05]  /*00b0*/  @!P0 BRA `(.L_x_7) ;  /* 0x0000000000688947 */ /* 0x000fea0003800000 */
[----:B------:R-:W-:Y:S01]  /*00c0*/  BSSY.RECONVERGENT B6, `(.L_x_7) ;  /* 0x0000019000067945 */ /* 0x000fe20003800200 */
[----:B------:R-:W-:Y:S02]  /*00d0*/  IMAD.MOV.U32 R17, RZ, RZ, RZ ;  /* 0x000000ffff117224 */ /* 0x000fe400078e00ff */
[----:B------:R-:W-:-:S07]  /*00e0*/  IMAD.MOV.U32 R18, RZ, RZ, RZ ;  /* 0x000000ffff127224 */ /* 0x000fce00078e00ff */
.L_x_9:
[----:B------:R-:W0:Y:S01]  /*00f0*/  LDC.64 R12, c[0x4][RZ] ;  /* 0x01000000ff0c7b82 */ /* 0x000e220000000a00 */
[----:B------:R-:W-:Y:S01]  /*0100*/  MOV R0, 0x188 ;  /* 0x0000018800007802 */ /* 0x000fe20000000f00 */
[----:B------:R-:W1:Y:S01]  /*0110*/  LDCU.64 UR4, c[0x4][0x178] ;  /* 0x01002f00ff0477ac */ /* 0x000e620008000a00 */
[----:B0-----:R-:W2:Y:S02]  /*0120*/  LDG.E.64 R12, desc[UR36][R12.64+0x20] ;  /* 0x000020240c0c7981 */ /* 0x001ea4000c1e1b00 */
[----:B--2---:R-:W-:-:S04]  /*0130*/  LEA R8, P0, R17, R12, 0x3 ;  /* 0x0000000c11087211 */ /* 0x004fc800078018ff */
[----:B------:R-:W-:-:S06]  /*0140*/  LEA.HI.X R9, R17, R13, R18, 0x3, P0 ;  /* 0x0000000d11097211 */ /* 0x000fcc00000f1c12 */
[----:B------:R-:W2:Y:S01]  /*0150*/  LD.E.64 R8, desc[UR36][R8.64] ;  /* 0x0000002408087980 */ /* 0x000ea2000c101b00 */
[----:B------:R0:W3:Y:S01]  /*0160*/  LDC.64 R10, c[0x4][R0] ;  /* 0x01000000000a7b82 */ /* 0x0000e20000000a00 */
[----:B-1----:R-:W-:Y:S02]  /*0170*/  IMAD.U32 R4, RZ, RZ, UR4 ;  /* 0x00000004ff047e24 */ /* 0x002fe4000f8e00ff */
[----:B------:R-:W-:Y:S02]  /*0180*/  IMAD.U32 R5, RZ, RZ, UR5 ;  /* 0x00000005ff057e24 */ /* 0x000fe4000f8e00ff */
[----:B------:R-:W-:Y:S02]  /*0190*/  IMAD.MOV.U32 R6, RZ, RZ, R2 ;  /* 0x000000ffff067224 */ /* 0x000fe400078e0002 */
[----:B------:R-:W-:Y:S01]  /*01a0*/  IMAD.MOV.U32 R7, RZ, RZ, R16 ;  /* 0x000000ffff077224 */ /* 0x000fe200078e0010 */
[----:B--23--:R0:W-:Y:S06]  /*01b0*/  STL.64 [R1], R8 ;  /* 0x0000000801007387 */ /* 0x00c1ec0000100a00 */
[----:B------:R-:W-:-:S07]  /*01c0*/  LEPC R20, `(.L_x_8) ;  /* 0x000000001014794e */ /* 0x000fce0000000000 */
[----:B0-----:R-:W-:Y:S05]  /*01d0*/  CALL.ABS.NOINC R10 ;  /* 0x000000000a007343 */ /* 0x001fea0003c00000 */
.L_x_8:
[----:B------:R-:W0:Y:S02]  /*01e0*/  LDC.64 R4, c[0x4][RZ] ;  /* 0x01000000ff047b82 */ /* 0x000e240000000a00 */
[----:B0-----:R-:W2:Y:S01]  /*01f0*/  LDG.E.64 R4, desc[UR36][R4.64+0x8] ;  /* 0x0000082404047981 */ /* 0x001ea2000c1e1b00 */
[----:B------:R-:W-:-:S05]  /*0200*/  IADD3 R17, P0, PT, R17, 0x1, RZ ;  /* 0x0000000111117810 */ /* 0x000fca0007f1e0ff */
[----:B------:R-:W-:Y:S01]  /*0210*/  IMAD.X R18, RZ, RZ, R18, P0 ;  /* 0x000000ffff127224 */ /* 0x000fe200000e0612 */
[----:B--2---:R-:W-:-:S04]  /*0220*/  ISETP.GE.U32.AND P0, PT, R17, R4, PT ;  /* 0x000000041100720c */ /* 0x004fc80003f06070 */
[----:B------:R-:W-:-:S13]  /*0230*/  ISETP.GE.AND.EX P0, PT, R18, R5, PT, P0 ;  /* 0x000000051200720c */ /* 0x000fda0003f06300 */
[----:B------:R-:W-:Y:S05]  /*0240*/  @!P0 BRA `(.L_x_9) ;  /* 0xfffffffc00a88947 */ /* 0x000fea000383ffff */
[----:B------:R-:W-:Y:S05]  /*0250*/  BSYNC.RECONVERGENT B6 ;  /* 0x0000000000067941 */ /* 0x000fea0003800200 */
.L_x_7:
[----:B------:R-:W-:Y:S01]  /*0260*/  MOV R0, 0x188 ;  /* 0x0000018800007802 */ /* 0x000fe20000000f00 */
[----:B------:R-:W0:Y:S01]  /*0270*/  LDCU.64 UR4, c[0x4][0x180] ;  /* 0x01003000ff0477ac */ /* 0x000e220008000a00 */
[----:B------:R-:W-:Y:S02]  /*0280*/  CS2R R6, SRZ ;  /* 0x0000000000067805 */ /* 0x000fe4000001ff00 */
[----:B------:R1:W2:Y:S01]  /*0290*/  LDC.64 R8, c[0x4][R0] ;  /* 0x0100000000087b82 */ /* 0x0002a20000000a00 */
[----:B0-----:R-:W-:Y:S02]  /*02a0*/  IMAD.U32 R4, RZ, RZ, UR4 ;  /* 0x00000004ff047e24 */ /* 0x001fe4000f8e00ff */
[----:B-1----:R-:W-:-:S07]  /*02b0*/  IMAD.U32 R5, RZ, RZ, UR5 ;  /* 0x00000005ff057e24 */ /* 0x002fce000f8e00ff */
[----:B------:R-:W-:-:S07]  /*02c0*/  LEPC R20, `(.L_x_10) ;  /* 0x000000001014794e */ /* 0x000fce0000000000 */
[----:B--2---:R-:W-:Y:S05]  /*02d0*/  CALL.ABS.NOINC R8 ;  /* 0x0000000008007343 */ /* 0x004fea0003c00000 */
.L_x_10:
[----:B------:R-:W0:Y:S02]  /*02e0*/  LDC.64 R4, c[0x4][RZ] ;  /* 0x01000000ff047b82 */ /* 0x000e240000000a00 */
[----:B0-----:R-:W2:Y:S02]  /*02f0*/  LDG.E.64 R4, desc[UR36][R4.64+0x8] ;  /* 0x0000082404047981 */ /* 0x001ea4000c1e1b00 */
[----:B--2---:R-:W-:-:S04]  /*0300*/  ISETP.GE.U32.AND P0, PT, R4, 0x1, PT ;  /* 0x000000010400780c */ /* 0x004fc80003f06070 */
[----:B------:R-:W-:-:S13]  /*0310*/  ISETP.GE.AND.EX P0, PT, R5, RZ, PT, P0 ;  /* 0x000000ff0500720c */ /* 0x000fda0003f06300 */
[----:B------:R-:W-:Y:S05]  /*0320*/  @!P0 BRA `(.L_x_11) ;  /* 0x0000000000688947 */ /* 0x000fea0003800000 */
[----:B------:R-:W-:Y:S01]  /*0330*/  BSSY.RECONVERGENT B6, `(.L_x_11) ;  /* 0x0000019000067945 */ /* 0x000fe20003800200 */
[----:B------:R-:W-:Y:S02]  /*0340*/  IMAD.MOV.U32 R18, RZ, RZ, RZ ;  /* 0x000000ffff127224 */ /* 0x000fe400078e00ff */
[----:B------:R-:W-:-:S07]  /*0350*/  IMAD.MOV.U32 R17, RZ, RZ, RZ ;  /* 0x000000ffff117224 */ /* 0x000fce00078e00ff */
.L_x_13:
        /* <DEDUP_REMOVED lines=15> */
.L_x_12:
        /* <DEDUP_REMOVED lines=8> */
.L_x_11:
        /* <DEDUP_REMOVED lines=8> */
.L_x_14:
[----:B------:R-:W0:Y:S02]  /*0550*/  LDC.64 R4, c[0x4][RZ] ;  /* 0x01000000ff047b82 */ /* 0x000e240000000a00 */
[----:B0-----:R-:W2:Y:S02]  /*0560*/  LDG.E R4, desc[UR36][R4.64+0x4] ;  /* 0x0000042404047981 */ /* 0x001ea4000c1e1900 */
[----:B--2---:R-:W-:-:S13]  /*0570*/  ISETP.GE.AND P0, PT, R4, RZ, PT ;  /* 0x000000ff0400720c */ /* 0x004fda0003f06270 */
[----:B------:R-:W-:Y:S05]  /*0580*/  @!P0 BRA `(.L_x_15) ;  /* 0x0000000000688947 */ /* 0x000fea0003800000 */
[----:B------:R-:W-:Y:S01]  /*0590*/  BSSY.RECONVERGENT B6, `(.L_x_15) ;  /* 0x0000019000067945 */ /* 0x000fe20003800200 */
[----:B------:R-:W-:Y:S02]  /*05a0*/  IMAD.MOV.U32 R18, RZ, RZ, RZ ;  /* 0x000000ffff127224 */ /* 0x000fe400078e00ff */
[----:B------:R-:W-:-:S07]  /*05b0*/  IMAD.MOV.U32 R17, RZ, RZ, RZ ;  /* 0x000000ffff117224 */ /* 0x000fce00078e00ff */
.L_x_17:
        /* <DEDUP_REMOVED lines=15> */
.L_x_16:
[----:B------:R-:W0:Y:S02]  /*06b0*/  LDC.64 R4, c[0x4][RZ] ;  /* 0x01000000ff047b82 */ /* 0x000e240000000a00 */
[----:B0-----:R-:W2:Y:S02]  /*06c0*/  LDG.E.64 R4, desc[UR36][R4.64] ;  /* 0x0000002404047981 */ /* 0x001ea4000c1e1b00 */
[C---:B--2---:R-:W-:Y:S02]  /*06d0*/  ISETP.GE.U32.AND P0, PT, R18.reuse, R4, PT ;  /* 0x000000041200720c */ /* 0x044fe40003f06070 */
[----:B------:R-:W-:Y:S02]  /*06e0*/  IADD3 R18, P1, PT, R18, 0x1, RZ ;  /* 0x0000000112127810 */ /* 0x000fe40007f3e0ff */
[----:B------:R-:W-:-:S03]  /*06f0*/  ISETP.GE.AND.EX P0, PT, R17, R5, PT, P0 ;  /* 0x000000051100720c */ /* 0x000fc60003f06300 */
[----:B------:R-:W-:-:S10]  /*0700*/  IMAD.X R17, RZ, RZ, R17, P1 ;  /* 0x000000ffff117224 */ /* 0x000fd400008e0611 */
[----:B------:R-:W-:Y:S05]  /*0710*/  @!P0 BRA `(.L_x_17) ;  /* 0xfffffffc00a88947 */ /* 0x000fea000383ffff */
[----:B------:R-:W-:Y:S05]  /*0720*/  BSYNC.RECONVERGENT B6 ;  /* 0x0000000000067941 */ /* 0x000fea0003800200 */
.L_x_15:
        /* <DEDUP_REMOVED lines=8> */
.L_x_18:
[----:B------:R-:W-:Y:S05]  /*07b0*/  EXIT ;  /* 0x000000000000794d */ /* 0x000fea0003800000 */
.L_x_19:
        /* <DEDUP_REMOVED lines=12> */
.L_x_26:


//--------------------- .text._Z18findNearestShelterPxxS_S_ --------------------------
	.section	.text._Z18findNearestShelterPxxS_S_,"ax",@progbits
	.align	128
        .global         _Z18findNearestShelterPxxS_S_
        .type           _Z18findNearestShelterPxxS_S_,@function
        .size           _Z18findNearestShelterPxxS_S_,(.L_x_27 - _Z18findNearestShelterPxxS_S_)
        .other          _Z18findNearestShelterPxxS_S_,@"STO_CUDA_ENTRY STV_DEFAULT"
_Z18findNearestShelterPxxS_S_:
.text._Z18findNearestShelterPxxS_S_:
[----:B------:R-:W-:Y:S08]  /*0000*/  LDC R1, c[0x0][0x37c] ;  /* 0x0000df00ff017b82 */ /* 0x000ff00000000800 */
[----:B------:R-:W0:Y:S01]  /*0010*/  LDC.64 R2, c[0x4][RZ] ;  /* 0x01000000ff027b82 */ /* 0x000e220000000a00 */
[----:B------:R-:W0:Y:S02]  /*0020*/  LDCU.64 UR4, c[0x0][0x358] ;  /* 0x00006b00ff0477ac */ /* 0x000e240008000a00 */
[----:B0-----:R-:W2:Y:S05]  /*0030*/  LDG.E.64 R4, desc[UR4][R2.64] ;  /* 0x0000000402047981 */ /* 0x001eaa000c1e1b00 */
[----:B------:R-:W0:Y:S01]  /*0040*/  S2UR UR6, SR_CTAID.X ;  /* 0x00000000000679c3 */ /* 0x000e220000002500 */
[----:B------:R-:W0:Y:S07]  /*0050*/  S2R R7, SR_TID.X ;  /* 0x0000000000077919 */ /* 0x000e2e0000002100 */
[----:B------:R-:W0:Y:S02]  /*0060*/  LDC R6, c[0x0][0x360] ;  /* 0x0000d800ff067b82 */ /* 0x000e240000000800 */
[----:B0-----:R-:W-:-:S05]  /*0070*/  IMAD R6, R6, UR6, R7 ;  /* 0x0000000606067c24 */ /* 0x001fca000f8e0207 */
[----:B--2---:R-:W-:-:S04]  /*0080*/  ISETP.GT.U32.AND P0, PT, R4, R6, PT ;  /* 0x000000060400720c */ /* 0x004fc80003f04070 */
[----:B------:R-:W-:-:S13]  /*0090*/  ISETP.GT.AND.EX P0, PT, R5, RZ, PT, P0 ;  /* 0x000000ff0500720c */ /* 0x000fda0003f04300 */
[----:B------:R-:W-:Y:S05]  /*00a0*/  @!P0 EXIT ;  /* 0x000000000000894d */ /* 0x000fea0003800000 */
[----:B------:R-:W2:Y:S02]  /*00b0*/  LDG.E.64 R4, desc[UR4][R2.64+0x10] ;  /* 0x0000100402047981 */ /* 0x000ea4000c1e1b00 */
[----:B--2---:R-:W-:-:S05]  /*00c0*/  IADD3 R4, P0, PT, R6, R4, RZ ;  /* 0x0000000406047210 */ /* 0x004fca0007f1e0ff */
[----:B------:R-:W-:-:S05]  /*00d0*/  IMAD.X R5, RZ, RZ, R5, P0 ;  /* 0x000000ffff057224 */ /* 0x000fca00000e0605 */
[----:B------:R-:W2:Y:S02]  /*00e0*/  LD.E.U8 R4, desc[UR4][R4.64] ;  /* 0x0000000404047980 */ /* 0x000ea4000c101100 */
[----:B--2---:R-:W-:-:S13]  /*00f0*/  ISETP.NE.AND P0, PT, R4, RZ, PT ;  /* 0x000000ff0400720c */ /* 0x004fda0003f05270 */
[----:B------:R-:W-:Y:S05]  /*0100*/  @!P0 EXIT ;  /* 0x000000000000894d */ /* 0x000fea0003800000 */
[----:B------:R-:W2:Y:S01]  /*0110*/  LDG.E.64 R2, desc[UR4][R2.64+0x18] ;  /* 0x0000180402027981 */ /* 0x000ea2000c1e1b00 */
[----:B------:R-:W-:Y:S01]  /*0120*/  IMAD.SHL.U32 R7, R6, 0x8, RZ ;  /* 0x0000000806077824 */ /* 0x000fe200078e00ff */
[----:B------:R-:W-:-:S04]  /*0130*/  SHF.R.U32.HI R11, RZ, 0x1d, R6 ;  /* 0x0000001dff0b7819 */ /* 0x000fc80000011606 */
[----:B--2---:R-:W-:-:S05]  /*0140*/  IADD3 R4, P0, PT, R2, R7, RZ ;  /* 0x0000000702047210 */ /* 0x004fca0007f1e0ff */
[----:B------:R-:W-:-:S06]  /*0150*/  IMAD.X R5, R3, 0x1, R11, P0 ;  /* 0x0000000103057824 */ /* 0x000fcc00000e060b */
[----:B------:R-:W2:Y:S02]  /*0160*/  LD.E.64 R4, desc[UR4][R4.64] ;  /* 0x0000000404047980 */ /* 0x000ea4000c101b00 */
[----:B--2---:R-:W-:-:S04]  /*0170*/  ISETP.GE.U32.AND P0, PT, R4, 0x1, PT ;  /* 0x000000010400780c */ /* 0x004fc80003f06070 */
[----:B------:R-:W-:-:S13]  /*0180*/  ISETP.GE.AND.EX P0, PT, R5, RZ, PT, P0 ;  /* 0x000000ff0500720c */ /* 0x000fda0003f06300 */
[----:B------:R-:W-:Y:S05]  /*0190*/  @!P0 EXIT ;  /* 0x000000000000894d */ /* 0x000fea0003800000 */
[----:B------:R-:W0:Y:S01]  /*01a0*/  LDC.64 R8, c[0x0][0x390] ;  /* 0x0000e400ff087b82 */ /* 0x000e220000000a00 */
[----:B------:R-:W1:Y:S01]  /*01b0*/  LDCU.64 UR6, c[0x0][0x380] ;  /* 0x00007000ff0677ac */ /* 0x000e620008000a00 */
[----:B0-----:R0:W5:Y:S06]  /*01c0*/  LDG.E.64 R4, desc[UR4][R8.64] ;  /* 0x0000000408047981 */ /* 0x00116c000c1e1b00 */
[----:B------:R-:W2:Y:S01]  /*01d0*/  LDC.64 R12, c[0x0][0x398] ;  /* 0x0000e600ff0c7b82 */ /* 0x000ea20000000a00 */
[----:B-1----:R-:W-:-:S04]  /*01e0*/  IADD3 R2, P0, PT, R7, UR6, RZ ;  /* 0x0000000607027c10 */ /* 0x002fc8000ff1e0ff */
[----:B0-----:R-:W-:-:S09]  /*01f0*/  IADD3.X R3, PT, PT, R11, UR7, RZ, P0, !PT ;  /* 0x000000070b037c10 */ /* 0x001fd200087fe4ff */
.L_x_20:
[----:B------:R-:W2:Y:S04]  /*0200*/  LDG.E.64 R10, desc[UR4][R2.64] ;  /* 0x00000004020a7981 */ /* 0x000ea8000c1e1b00 */
[----:B--2---:R-:W2:Y:S04]  /*0210*/  ATOMG.E.MIN.64.STRONG.GPU PT, R10, desc[UR4][R12.64], R10 ;  /* 0x8000000a0c0a79a8 */ /* 0x004ea800089ef504 */
[----:B------:R-:W2:Y:S02]  /*0220*/  LDG.E.64 R14, desc[UR4][R2.64] ;  /* 0x00000004020e7981 */ /* 0x000ea4000c1e1b00 */
[----:B--2---:R-:W-:-:S04]  /*0230*/  ISETP.GT.U32.AND P0, PT, R14, R10, PT ;  /* 0x0000000a0e00720c */ /* 0x004fc80003f04070 */
[----:B------:R-:W-:-:S13]  /*0240*/  ISETP.GT.AND.EX P0, PT, R15, R11, PT, P0 ;  /* 0x0000000b0f00720c */ /* 0x000fda0003f04300 */
[----:B-----5:R-:W-:Y:S05]  /*0250*/  @P0 EXIT ;  /* 0x000000000000094d */ /* 0x020fea0003800000 */
[----:B------:R-:W-:-:S05]  /*0260*/  IMAD.MOV.U32 R7, RZ, RZ, RZ ;  /* 0x000000ffff077224 */ /* 0x000fca00078e00ff */
[----:B-----5:R0:W5:Y:S04]  /*0270*/  ATOMG.E.CAS.64.STRONG.GPU PT, RZ, [R8], R4, R6 ;  /* 0x0000000408ff73a9 */ /* 0x02016800001ee506 */
[----:B------:R-:W2:Y:S02]  /*0280*/  LDG.E.64 R4, desc[UR4][R8.64] ;  /* 0x0000000408047981 */ /* 0x000ea4000c1e1b00 */
[----:B--2---:R-:W-:-:S04]  /*0290*/  ISETP.NE.U32.AND P0, PT, R4, R6, PT ;  /* 0x000000060400720c */ /* 0x004fc80003f05070 */
[----:B------:R-:W-:-:S13]  /*02a0*/  ISETP.NE.AND.EX P0, PT, R5, RZ, PT, P0 ;  /* 0x000000ff0500720c */ /* 0x000fda0003f05300 */
[----:B0-----:R-:W-:Y:S05]  /*02b0*/  @P0 BRA `(.L_x_20) ;  /* 0xfffffffc00d00947 */ /* 0x001fea000383ffff */
[----:B------:R-:W-:Y:S05]  /*02c0*/  EXIT ;  /* 0x000000000000794d */ /* 0x000fea0003800000 */
.L_x_21:
        /* <DEDUP_REMOVED lines=11> */
.L_x_27:


//--------------------- .text._Z16bellmanFordRelaxPxS_Pb --------------------------
	.section	.text._Z16bellmanFordRelaxPxS_Pb,"ax",@progbits
	.align	128
        .global         _Z16bellmanFordRelaxPxS_Pb
        .type           _Z16bellmanFordRelaxPxS_Pb,@function
        .size           _Z16bellmanFordRelaxPxS_Pb,(.L_x_28 - _Z16bellmanFordRelaxPxS_Pb)
        .other          _Z16bellmanFordRelaxPxS_Pb,@"STO_CUDA_ENTRY STV_DEFAULT"
_Z16bellmanFordRelaxPxS_Pb:
.text._Z16bellmanFordRelaxPxS_Pb:
        /* <DEDUP_REMOVED lines=8> */
[----:B------:R-:W-:Y:S02]  /*0080*/  SHF.R.S32.HI R0, RZ, 0x1f, R5 ;  /* 0x0000001fff007819 */ /* 0x000fe40000011405 */
[----:B--2---:R-:W-:-:S04]  /*0090*/  ISETP.GT.U32.AND P0, PT, R2, R5, PT ;  /* 0x000000050200720c */ /* 0x004fc80003f04070 */
[----:B------:R-:W-:-:S13]  /*00a0*/  ISETP.GT.AND.EX P0, PT, R3, R0, PT, P0 ;  /* 0x000000000300720c */ /* 0x000fda0003f04300 */
[----:B------:R-:W-:Y:S05]  /*00b0*/  @!P0 EXIT ;  /* 0x000000000000894d */ /* 0x000fea0003800000 */
[----:B------:R-:W2:Y:S01]  /*00c0*/  LDG.E.64 R2, desc[UR4][R12.64+0x28] ;  /* 0x000028040c027981 */ /* 0x000ea2000c1e1b00 */
[C---:B------:R-:W-:Y:S01]  /*00d0*/  IMAD.SHL.U32 R11, R5.reuse, 0x8, RZ ;  /* 0x00000008050b7824 */ /* 0x040fe200078e00ff */
[----:B------:R-:W-:-:S04]  /*00e0*/  SHF.L.U64.HI R17, R5, 0x3, R0 ;  /* 0x0000000305117819 */ /* 0x000fc80000010200 */
[----:B--2---:R-:W-:-:S05]  /*00f0*/  IADD3 R6, P0, PT, R2, R11, RZ ;  /* 0x0000000b02067210 */ /* 0x004fca0007f1e0ff */
[----:B------:R-:W-:-:S06]  /*0100*/  IMAD.X R7, R3, 0x1, R17, P0 ;  /* 0x0000000103077824 */ /* 0x000fcc00000e0611 */
[----:B------:R-:W2:Y:S02]  /*0110*/  LD.E.64 R6, desc[UR4][R6.64] ;  /* 0x0000000406067980 */ /* 0x000ea4000c101b00 */
[----:B--2---:R-:W-:-:S04]  /*0120*/  ISETP.NE.U32.AND P0, PT, R6, -0x1, PT ;  /* 0xffffffff0600780c */ /* 0x004fc80003f05070 */
[----:B------:R-:W-:-:S13]  /*0130*/  ISETP.NE.AND.EX P0, PT, R7, -0x1, PT, P0 ;  /* 0xffffffff0700780c */ /* 0x000fda0003f05300 */
[----:B------:R-:W-:Y:S05]  /*0140*/  @!P0 EXIT ;  /* 0x000000000000894d */ /* 0x000fea0003800000 */
[----:B------:R-:W0:Y:S01]  /*0150*/  LDCU.64 UR6, c[0x0][0x380] ;  /* 0x00007000ff0677ac */ /* 0x000e220008000a00 */
[----:B------:R-:W1:Y:S01]  /*0160*/  LDCU.64 UR8, c[0x3][0x8] ;  /* 0x00c00100ff0877ac */ /* 0x000e620008000a00 */
[----:B0-----:R-:W-:-:S04]  /*0170*/  LEA R2, P0, R6, UR6, 0x3 ;  /* 0x0000000606027c11 */ /* 0x001fc8000f8018ff */
[----:B------:R-:W-:-:S06]  /*0180*/  LEA.HI.X R3, R6, UR7, R7, 0x3, P0 ;  /* 0x0000000706037c11 */ /* 0x000fcc00080f1c07 */
[----:B------:R-:W1:Y:S02]  /*0190*/  LDG.E.64 R2, desc[UR4][R2.64] ;  /* 0x0000000402027981 */ /* 0x000e64000c1e1b00 */
[----:B-1----:R-:W-:-:S04]  /*01a0*/  ISETP.NE.U32.AND P0, PT, R2, UR8, PT ;  /* 0x0000000802007c0c */ /* 0x002fc8000bf05070 */
[----:B------:R-:W-:-:S13]  /*01b0*/  ISETP.NE.AND.EX P0, PT, R3, UR9, PT, P0 ;  /* 0x0000000903007c0c */ /* 0x000fda000bf05300 */
[----:B------:R-:W-:Y:S05]  /*01c0*/  @!P0 EXIT ;  /* 0x000000000000894d */ /* 0x000fea0003800000 */
[----:B------:R-:W2:Y:S01]  /*01d0*/  LDG.E.64 R4, desc[UR4][R12.64+0x20] ;  /* 0x000020040c047981 */ /* 0x000ea2000c1e1b00 */
[----:B------:R-:W0:Y:S03]  /*01e0*/  LDCU.64 UR8, c[0x0][0x388] ;  /* 0x00007100ff0877ac */ /* 0x000e260008000a00 */
[----:B------:R-:W3:Y:S01]  /*01f0*/  LDG.E.64 R8, desc[UR4][R12.64+0x30] ;  /* 0x000030040c087981 */ /* 0x000ee2000c1e1b00 */
[----:B--2---:R-:W-:-:S05]  /*0200*/  IADD3 R14, P0, PT, R4, R11, RZ ;  /* 0x0000000b040e7210 */ /* 0x004fca0007f1e0ff */
[----:B------:R-:W-:-:S05]  /*0210*/  IMAD.X R15, R5, 0x1, R17, P0 ;  /* 0x00000001050f7824 */ /* 0x000fca00000e0611 */
[----:B------:R-:W2:Y:S01]  /*0220*/  LD.E.64 R4, desc[UR4][R14.64] ;  /* 0x000000040e047980 */ /* 0x000ea2000c101b00 */
[----:B---3--:R-:W-:-:S05]  /*0230*/  IADD3 R8, P0, PT, R8, R11, RZ ;  /* 0x0000000b08087210 */ /* 0x008fca0007f1e0ff */
[----:B------:R-:W-:-:S06]  /*0240*/  IMAD.X R9, R9, 0x1, R17, P0 ;  /* 0x0000000109097824 */ /* 0x000fcc00000e0611 */
[----:B------:R-:W3:Y:S01]  /*0250*/  LD.E.64 R8, desc[UR4][R8.64] ;  /* 0x0000000408087980 */ /* 0x000ee2000c101b00 */
[C---:B--2---:R-:W-:Y:S01]  /*0260*/  IMAD.SHL.U32 R16, R4.reuse, 0x8, RZ ;  /* 0x0000000804107824 */ /* 0x044fe200078e00ff */
[----:B------:R-:W-:-:S04]  /*0270*/  SHF.L.U64.HI R0, R4, 0x3, R5 ;  /* 0x0000000304007819 */ /* 0x000fc80000010205 */
[----:B0-----:R-:W-:-:S04]  /*0280*/  IADD3 R10, P0, PT, R16, UR8, RZ ;  /* 0x00000008100a7c10 */ /* 0x001fc8000ff1e0ff */
[----:B------:R-:W-:-:S05]  /*0290*/  IADD3.X R11, PT, PT, R0, UR9, RZ, P0, !PT ;  /* 0x00000009000b7c10 */ /* 0x000fca00087fe4ff */
[----:B------:R0:W5:Y:S01]  /*02a0*/  LDG.E.64 R4, desc[UR4][R10.64] ;  /* 0x000000040a047981 */ /* 0x000162000c1e1b00 */
[----:B------:R-:W1:Y:S01]  /*02b0*/  LDC.64 R12, c[0x0][0x390] ;  /* 0x0000e400ff0c7b82 */ /* 0x000e620000000a00 */
[----:B---3--:R-:W-:Y:S02]  /*02c0*/  IADD3 R14, P0, PT, R2, R8, RZ ;  /* 0x00000008020e7210 */ /* 0x008fe40007f1e0ff */
[----:B------:R-:W-:-:S03]  /*02d0*/  IADD3 R16, P1, PT, R16, UR6, RZ ;  /* 0x0000000610107c10 */ /* 0x000fc6000ff3e0ff */
[----:B------:R-:W-:Y:S01]  /*02e0*/  IMAD.X R15, R3, 0x1, R9, P0 ;  /* 0x00000001030f7824 */ /* 0x000fe200000e0609 */
[----:B------:R-:W-:-:S09]  /*02f0*/  IADD3.X R17, PT, PT, R0, UR7, RZ, P1, !PT ;  /* 0x0000000700117c10 */ /* 0x000fd20008ffe4ff */
.L_x_22:
[----:B------:R-:W2:Y:S02]  /*0300*/  ATOMG.E.MIN.64.STRONG.GPU PT, R2, desc[UR4][R16.64], R14 ;  /* 0x8000000e100279a8 */ /* 0x000ea400089ef504 */
[----:B--2---:R-:W-:-:S04]  /*0310*/  ISETP.GT.U32.AND P0, PT, R14, R2, PT ;  /* 0x000000020e00720c */ /* 0x004fc80003f04070 */
[----:B------:R-:W-:-:S13]  /*0320*/  ISETP.GT.AND.EX P0, PT, R15, R3, PT, P0 ;  /* 0x000000030f00720c */ /* 0x000fda0003f04300 */
[----:B-----5:R-:W-:Y:S05]  /*0330*/  @P0 EXIT ;  /* 0x000000000000094d */ /* 0x020fea0003800000 */
[----:B------:R-:W-:Y:S01]  /*0340*/  IMAD.MOV.U32 R0, RZ, RZ, 0x1 ;  /* 0x00000001ff007424 */ /* 0x000fe200078e00ff */
[----:B-----5:R2:W5:Y:S04]  /*0350*/  ATOMG.E.CAS.64.STRONG.GPU PT, RZ, [R10], R4, R6 ;  /* 0x000000040aff73a9 */ /* 0x02056800001ee506 */
[----:B-1----:R2:W-:Y:S04]  /*0360*/  STG.E.U8 desc[UR4][R12.64], R0 ;  /* 0x000000000c007986 */ /* 0x0025e8000c101104 */
[----:B------:R-:W3:Y:S02]  /*0370*/  LDG.E.64 R4, desc[UR4][R10.64] ;  /* 0x000000040a047981 */ /* 0x000ee4000c1e1b00 */
[----:B---3--:R-:W-:-:S04]  /*0380*/  ISETP.NE.U32.AND P0, PT, R4, R6, PT ;  /* 0x000000060400720c */ /* 0x008fc80003f05070 */
[----:B------:R-:W-:-:S13]  /*0390*/  ISETP.NE.AND.EX P0, PT, R5, R7, PT, P0 ;  /* 0x000000070500720c */ /* 0x000fda0003f05300 */
[----:B--2---:R-:W-:Y:S05]  /*03a0*/  @P0 BRA `(.L_x_22) ;  /* 0xfffffffc00d40947 */ /* 0x004fea000383ffff */
[----:B------:R-:W-:Y:S05]  /*03b0*/  EXIT ;  /* 0x000000000000794d */ /* 0x000fea0003800000 */
.L_x_23:
        /* <DEDUP_REMOVED lines=12> */
.L_x_28:


//--------------------- .nv.global.init           --------------------------
	.section	.nv.global.init,"aw",@progbits
.nv.global.init:
	.type		$str$1,@object
	.size		$str$1,($str - $str$1)
$str$1:
        /*0000*/ 	.byte	0x0a, 0x00
	.type		$str,@object
	.size		$str,(.L_49 - $str)
$str:
        /*0002*/ 	.byte	0x25, 0x6c, 0x64, 0x20, 0x00
.L_49:


//--------------------- .nv.shared.reserved.0     --------------------------
	.section	.nv.shared.reserved.0,"aw",@nobits
	.weak		__nv_reservedSMEM_offset_0_alias
	.size		__nv_reservedSMEM_offset_0_alias, 0, 64
	.other		__nv_reservedSMEM_offset_0_alias,@"STO_CUDA_RESERVED_SHARED STV_DEFAULT"
__nv_reservedSMEM_offset_0_alias:
	.zero		0
	.zero		64


//--------------------- .nv.global                --------------------------
	.section	.nv.global,"aw",@nobits
	.align	8
.nv.global:
	.type		d_graph,@object
	.size		d_graph,(bellman_flag - d_graph)
d_graph:
	.zero		128
	.type		bellman_flag,@object
	.size		bellman_flag,(_ZN29_INTERNAL_3acd4eaf_4_k_cu_INF6thrust24THRUST_300001_SM_1000_NS12placeholders2_8E - bellman_flag)
bellman_flag:
	.zero		4
	.type		_ZN29_INTERNAL_3acd4eaf_4_k_cu_INF6thrust24THRUST_300001_SM_1000_NS12placeholders2_8E,@object
	.size		_ZN29_INTERNAL_3acd4eaf_4_k_cu_INF6thrust24THRUST_300001_SM_1000_NS12placeholders2_8E,(_ZN29_INTERNAL_3acd4eaf_4_k_cu_INF4cuda3std3__431_GLOBAL__N__3acd4eaf_4_k_cu_INF6ignoreE - _ZN29_INTERNAL_3acd4eaf_4_k_cu_INF6thrust24THRUST_300001_SM_1000_NS12placeholders2_8E)
_ZN29_INTERNAL_3acd4eaf_4_k_cu_INF6thrust24THRUST_300001_SM_1000_NS12placeholders2_8E:
	.zero		1
	.type		_ZN29_INTERNAL_3acd4eaf_4_k_cu_INF4cuda3std3__431_GLOBAL__N__3acd4eaf_4_k_cu_INF6ignoreE,@object
	.size		_ZN29_INTERNAL_3acd4eaf_4_k_cu_INF4cuda3std3__431_GLOBAL__N__3acd4eaf_4_k_cu_INF6ignoreE,(_ZN29_INTERNAL_3acd4eaf_4_k_cu_INF4cuda3std6ranges3__45__cpo4dataE - _ZN29_INTERNAL_3acd4eaf_4_k_cu_INF4cuda3std3__431_GLOBAL__N__3acd4eaf_4_k_cu_INF6ignoreE)
_ZN29_INTERNAL_3acd4eaf_4_k_cu_INF4cuda3std3__431_GLOBAL__N__3acd4eaf_4_k_cu_INF6ignoreE:
	.zero		1
	.type		_ZN29_INTERNAL_3acd4eaf_4_k_cu_INF4cuda3std6ranges3__45__cpo4dataE,@object
	.size		_ZN29_INTERNAL_3acd4eaf_4_k_cu_INF4cuda3std6ranges3__45__cpo4dataE,(_ZN29_INTERNAL_3acd4eaf_4_k_cu_INF6thrust24THRUST_300001_SM_1000_NS8cuda_cub10par_nosyncE - _ZN29_INTERNAL_3acd4eaf_4_k_cu_INF4cuda3std6ranges3__45__cpo4dataE)
_ZN29_INTERNAL_3acd4eaf_4_k_cu_INF4cuda3std6ranges3__45__cpo4dataE:
	.zero		1
	.type		_ZN29_INTERNAL_3acd4eaf_4_k_cu_INF6thrust24THRUST_300001_SM_1000_NS8cuda_cub10par_nosyncE,@object
	.size		_ZN29_INTERNAL_3acd4eaf_4_k_cu_INF6thrust24THRUST_300001_SM_1000_NS8cuda_cub10par_nosyncE,(_ZN29_INTERNAL_3acd4eaf_4_k_cu_INF4cuda3std3__45__cpo5beginE - _ZN29_INTERNAL_3acd4eaf_4_k_cu_INF6thrust24THRUST_300001_SM_1000_NS8cuda_cub10par_nosyncE)
_ZN29_INTERNAL_3acd4eaf_4_k_cu_INF6thrust24THRUST_300001_SM_1000_NS8cuda_cub10par_nosyncE:
	.zero		1
	.type		_ZN29_INTERNAL_3acd4eaf_4_k_cu_INF4cuda3std3__45__cpo5beginE,@object
	.size		_ZN29_INTERNAL_3acd4eaf_4_k_cu_INF4cuda3std3__45__cpo5beginE,(_ZN29_INTERNAL_3acd4eaf_4_k_cu_INF4cuda3std6ranges3__45__cpo5beginE - _ZN29_INTERNAL_3acd4eaf_4_k_cu_INF4cuda3std3__45__cpo5beginE)
_ZN29_INTERNAL_3acd4eaf_4_k_cu_INF4cuda3std3__45__cpo5beginE:
	.zero		1
	.type		_ZN29_INTERNAL_3acd4eaf_4_k_cu_INF4cuda3std6ranges3__45__cpo5beginE,@object
	.size		_ZN29_INTERNAL_3acd4eaf_4_k_cu_INF4cuda3std6ranges3__45__cpo5beginE,(_ZN29_INTERNAL_3acd4eaf_4_k_cu_INF6thrust24THRUST_300001_SM_1000_NS6deviceE - _ZN29_INTERNAL_3acd4eaf_4_k_cu_INF4cuda3std6ranges3__45__cpo5beginE)
_ZN29_INTERNAL_3acd4eaf_4_k_cu_INF4cuda3std6ranges3__45__cpo5beginE:
	.zero		1
	.type		_ZN29_INTERNAL_3acd4eaf_4_k_cu_INF6thrust24THRUST_300001_SM_1000_NS6deviceE,@object
	.size		_ZN29_INTERNAL_3acd4eaf_4_k_cu_INF6thrust24THRUST_300001_SM_1000_NS6deviceE,(_ZN29_INTERNAL_3acd4eaf_4_k_cu_INF4cuda3std3__47nulloptE - _ZN29_INTERNAL_3acd4eaf_4_k_cu_INF6thrust24THRUST_300001_SM_1000_NS6deviceE)
_ZN29_INTERNAL_3acd4eaf_4_k_cu_INF6thrust24THRUST_300001_SM_1000_NS6deviceE:
	.zero		1
	.type		_ZN29_INTERNAL_3acd4eaf_4_k_cu_INF4cuda3std3__47nulloptE,@object
	.size		_ZN29_INTERNAL_3acd4eaf_4_k_cu_INF4cuda3std3__47nulloptE,(_ZN29_INTERNAL_3acd4eaf_4_k_cu_INF4cuda3std6ranges3__45__cpo8distanceE - _ZN29_INTERNAL_3acd4eaf_4_k_cu_INF4cuda3std3__47nulloptE)
_ZN29_INTERNAL_3acd4eaf_4_k_cu_INF4cuda3std3__47nulloptE:
	.zero		1
	.type		_ZN29_INTERNAL_3acd4eaf_4_k_cu_INF4cuda3std6ranges3__45__cpo8distanceE,@object
	.size		_ZN29_INTERNAL_3acd4eaf_4_k_cu_INF4cuda3std6ranges3__45__cpo8distanceE,(_ZN29_INTERNAL_3acd4eaf_4_k_cu_INF6thrust24THRUST_300001_SM_1000_NS12placeholders2_4E - _ZN29_INTERNAL_3acd4eaf_4_k_cu_INF4cuda3std6ranges3__45__cpo8distanceE)
_ZN29_INTERNAL_3acd4eaf_4_k_cu_INF4cuda3std6ranges3__45__cpo8distanceE:
	.zero		1
	.type		_ZN29_INTERNAL_3acd4eaf_4_k_cu_INF6thrust24THRUST_300001_SM_1000_NS12placeholders2_4E,@object
	.size		_ZN29_INTERNAL_3acd4eaf_4_k_cu_INF6thrust24THRUST_300001_SM_1000_NS12placeholders2_4E,(_ZN29_INTERNAL_3acd4eaf_4_k_cu_INF4cuda3std3__45__cpo6rbeginE - _ZN29_INTERNAL_3acd4eaf_4_k_cu_INF6thrust24THRUST_300001_SM_1000_NS12placeholders2_4E)
_ZN29_INTERNAL_3acd4eaf_4_k_cu_INF6thrust24THRUST_300001_SM_1000_NS12placeholders2_4E:
	.zero		1
	.type		_ZN29_INTERNAL_3acd4eaf_4_k_cu_INF4cuda3std3__45__cpo6rbeginE,@object
	.size		_ZN29_INTERNAL_3acd4eaf_4_k_cu_INF4cuda3std3__45__cpo6rbeginE,(_ZN29_INTERNAL_3acd4eaf_4_k_cu_INF4cuda3std6ranges3__45__cpo7advanceE - _ZN29_INTERNAL_3acd4eaf_4_k_cu_INF4cuda3std3__45__cpo6rbeginE)
_ZN29_INTERNAL_3acd4eaf_4_k_cu_INF4cuda3std3__45__cpo6rbeginE:
	.zero		1
	.type		_ZN29_INTERNAL_3acd4eaf_4_k_cu_INF4cuda3std6ranges3__45__cpo7advanceE,@object
	.size		_ZN29_INTERNAL_3acd4eaf_4_k_cu_INF4cuda3std6ranges3__45__cpo7advanceE,(_ZN29_INTERNAL_3acd4eaf_4_k_cu_INF6thrust24THRUST_300001_SM_1000_NS12placeholders2_6E - _ZN29_INTERNAL_3acd4eaf_4_k_cu_INF4cuda3std6ranges3__45__cpo7advanceE)
_ZN29_INTERNAL_3acd4eaf_4_k_cu_INF4cuda3std6ranges3__45__cpo7advanceE:
	.zero		1
	.type		_ZN29_INTERNAL_3acd4eaf_4_k_cu_INF6thrust24THRUST_300001_SM_1000_NS12placeholders2_6E,@object
	.size		_ZN29_INTERNAL_3acd4eaf_4_k_cu_INF6thrust24THRUST_300001_SM_1000_NS12placeholders2_6E,(_ZN29_INTERNAL_3acd4eaf_4_k_cu_INF4cuda3std3__45__cpo7crbeginE - _ZN29_INTERNAL_3acd4eaf_4_k_cu_INF6thrust24THRUST_300001_SM_1000_NS12placeholders2_6E)
_ZN29_INTERNAL_3acd4eaf_4_k_cu_INF6thrust24THRUST_300001_SM_1000_NS12placeholders2_6E:
	.zero		1
	.type		_ZN29_INTERNAL_3acd4eaf_4_k_cu_INF4cuda3std3__45__cpo7crbeginE,@object
	.size		_ZN29_INTERNAL_3acd4eaf_4_k_cu_INF4cuda3std3__45__cpo7crbeginE,(_ZN29_INTERNAL_3acd4eaf_4_k_cu_INF4cuda3std6ranges3__45__cpo4nextE - _ZN29_INTERNAL_3acd4eaf_4_k_cu_INF4cuda3std3__45__cpo7crbeginE)
_ZN29_INTERNAL_3acd4eaf_4_k_cu_INF4cuda3std3__45__cpo7crbeginE:
	.zero		1
	.type		_ZN29_INTERNAL_3acd4eaf_4_k_cu_INF4cuda3std6ranges3__45__cpo4nextE,@object
	.size		_ZN29_INTERNAL_3acd4eaf_4_k_cu_INF4cuda3std6ranges3__45__cpo4nextE,(_ZN29_INTERNAL_3acd4eaf_4_k_cu_INF6thrust24THRUST_300001_SM_1000_NS6system3cpp3parE - _ZN29_INTERNAL_3acd4eaf_4_k_cu_INF4cuda3std6ranges3__45__cpo4nextE)
_ZN29_INTERNAL_3acd4eaf_4_k_cu_INF4cuda3std6ranges3__45__cpo4nextE:
	.zero		1
	.type		_ZN29_INTERNAL_3acd4eaf_4_k_cu_INF6thrust24THRUST_300001_SM_1000_NS6system3cpp3parE,@object
	.size		_ZN29_INTERNAL_3acd4eaf_4_k_cu_INF6thrust24THRUST_300001_SM_1000_NS6system3cpp3parE,(_ZN29_INTERNAL_3acd4eaf_4_k_cu_INF4cuda3std6ranges3__45__cpo4swapE - _ZN29_INTERNAL_3acd4eaf_4_k_cu_INF6thrust24THRUST_300001_SM_1000_NS6system3cpp3parE)
_ZN29_INTERNAL_3acd4eaf_4_k_cu_INF6thrust24THRUST_300001_SM_1000_NS6system3cpp3parE:
	.zero		1
	.type		_ZN29_INTERNAL_3acd4eaf_4_k_cu_INF4cuda3std6ranges3__45__cpo4swapE,@object
	.size		_ZN29_INTERNAL_3acd4eaf_4_k_cu_INF4cuda3std6ranges3__45__cpo4swapE,(_ZN29_INTERNAL_3acd4eaf_4_k_cu_INF6thrust24THRUST_300001_SM_1000_NS12placeholders3_10E - _ZN29_INTERNAL_3acd4eaf_4_k_cu_INF4cuda3std6ranges3__45__cpo4swapE)
_ZN29_INTERNAL_3acd4eaf_4_k_cu_INF4cuda3std6ranges3__45__cpo4swapE:
	.zero		1
	.type		_ZN29_INTERNAL_3acd4eaf_4_k_cu_INF6thrust24THRUST_300001_SM_1000_NS12placeholders3_10E,@object
	.size		_ZN29_INTERNAL_3acd4eaf_4_k_cu_INF6thrust24THRUST_300001_SM_1000_NS12placeholders3_10E,(_ZN29_INTERNAL_3acd4eaf_4_k_cu_INF4cuda3std3__48in_placeE - _ZN29_INTERNAL_3acd4eaf_4_k_cu_INF6thrust24THRUST_300001_SM_1000_NS12placeholders3_10E)
_ZN29_INTERNAL_3acd4eaf_4_k_cu_INF6thrust24THRUST_300001_SM_1000_NS12placeholders3_10E:
	.zero		1
	.type		_ZN29_INTERNAL_3acd4eaf_4_k_cu_INF4cuda3std3__48in_placeE,@object
	.size		_ZN29_INTERNAL_3acd4eaf_4_k_cu_INF4cuda3std3__48in_placeE,(_ZN29_INTERNAL_3acd4eaf_4_k_cu_INF4cuda3std6ranges3__45__cpo4sizeE - _ZN29_INTERNAL_3acd4eaf_4_k_cu_INF4cuda3std3__48in_placeE)
_ZN29_INTERNAL_3acd4eaf_4_k_cu_INF4cuda3std3__48in_placeE:
	.zero		1
	.type		_ZN29_INTERNAL_3acd4eaf_4_k_cu_INF4cuda3std6ranges3__45__cpo4sizeE,@object
	.size		_ZN29_INTERNAL_3acd4eaf_4_k_cu_INF4cuda3std6ranges3__45__cpo4sizeE,(_ZN29_INTERNAL_3acd4eaf_4_k_cu_INF6thrust24THRUST_300001_SM_1000_NS12placeholders2_2E - _ZN29_INTERNAL_3acd4eaf_4_k_cu_INF4cuda3std6ranges3__45__cpo4sizeE)
_ZN29_INTERNAL_3acd4eaf_4_k_cu_INF4cuda3std6ranges3__45__cpo4sizeE:
	.zero		1
	.type		_ZN29_INTERNAL_3acd4eaf_4_k_cu_INF6thrust24THRUST_300001_SM_1000_NS12placeholders2_2E,@object
	.size		_ZN29_INTERNAL_3acd4eaf_4_k_cu_INF6thrust24THRUST_300001_SM_1000_NS12placeholders2_2E,(_ZN29_INTERNAL_3acd4eaf_4_k_cu_INF4cuda3std3__45__cpo6cbeginE - _ZN29_INTERNAL_3acd4eaf_4_k_cu_INF6thrust24THRUST_300001_SM_1000_NS12placeholders2_2E)
_ZN29_INTERNAL_3acd4eaf_4_k_cu_INF6thrust24THRUST_300001_SM_1000_NS12placeholders2_2E:
	.zero		1
	.type		_ZN29_INTERNAL_3acd4eaf_4_k_cu_INF4cuda3std3__45__cpo6cbeginE,@object
	.size		_ZN29_INTERNAL_3acd4eaf_4_k_cu_INF4cuda3std3__45__cpo6cbeginE,(_ZN29_INTERNAL_3acd4eaf_4_k_cu_INF4cuda3std6ranges3__45__cpo6cbeginE - _ZN29_INTERNAL_3acd4eaf_4_k_cu_INF4cuda3std3__45__cpo6cbeginE)
_ZN29_INTERNAL_3acd4eaf_4_k_cu_INF4cuda3std3__45__cpo6cbeginE:
	.zero		1
	.type		_ZN29_INTERNAL_3acd4eaf_4_k_cu_INF4cuda3std6ranges3__45__cpo6cbeginE,@object
	.size		_ZN29_INTERNAL_3acd4eaf_4_k_cu_INF4cuda3std6ranges3__45__cpo6cbeginE,(_ZN29_INTERNAL_3acd4eaf_4_k_cu_INF6thrust24THRUST_300001_SM_1000_NS12placeholders2_7E - _ZN29_INTERNAL_3acd4eaf_4_k_cu_INF4cuda3std6ranges3__45__cpo6cbeginE)
_ZN29_INTERNAL_3acd4eaf_4_k_cu_INF4cuda3std6ranges3__45__cpo6cbeginE:
	.zero		1
	.type		_ZN29_INTERNAL_3acd4eaf_4_k_cu_INF6thrust24THRUST_300001_SM_1000_NS12placeholders2_7E,@object
	.size		_ZN29_INTERNAL_3acd4eaf_4_k_cu_INF6thrust24THRUST_300001_SM_1000_NS12placeholders2_7E,(_ZN29_INTERNAL_3acd4eaf_4_k_cu_INF4cuda3std3__45__cpo5crendE - _ZN29_INTERNAL_3acd4eaf_4_k_cu_INF6thrust24THRUST_300001_SM_1000_NS12placeholders2_7E)
_ZN29_INTERNAL_3acd4eaf_4_k_cu_INF6thrust24THRUST_300001_SM_1000_NS12placeholders2_7E:
	.zero		1
	.type		_ZN29_INTERNAL_3acd4eaf_4_k_cu_INF4cuda3std3__45__cpo5crendE,@object
	.size		_ZN29_INTERNAL_3acd4eaf_4_k_cu_INF4cuda3std3__45__cpo5crendE,(_ZN29_INTERNAL_3acd4eaf_4_k_cu_INF4cuda3std6ranges3__45__cpo4prevE - _ZN29_INTERNAL_3acd4eaf_4_k_cu_INF4cuda3std3__45__cpo5crendE)
_ZN29_INTERNAL_3acd4eaf_4_k_cu_INF4cuda3std3__45__cpo5crendE:
	.zero		1
	.type		_ZN29_INTERNAL_3acd4eaf_4_k_cu_INF4cuda3std6ranges3__45__cpo4prevE,@object
	.size		_ZN29_INTERNAL_3acd4eaf_4_k_cu_INF4cuda3std6ranges3__45__cpo4prevE,(_ZN29_INTERNAL_3acd4eaf_4_k_cu_INF6thrust24THRUST_300001_SM_1000_NS8cuda_cub3parE - _ZN29_INTERNAL_3acd4eaf_4_k_cu_INF4cuda3std6ranges3__45__cpo4prevE)
_ZN29_INTERNAL_3acd4eaf_4_k_cu_INF4cuda3std6ranges3__45__cpo4prevE:
	.zero		1
	.type		_ZN29_INTERNAL_3acd4eaf_4_k_cu_INF6thrust24THRUST_300001_SM_1000_NS8cuda_cub3parE,@object
	.size		_ZN29_INTERNAL_3acd4eaf_4_k_cu_INF6thrust24THRUST_300001_SM_1000_NS8cuda_cub3parE,(_ZN29_INTERNAL_3acd4eaf_4_k_cu_INF4cuda3std6ranges3__45__cpo9iter_moveE - _ZN29_INTERNAL_3acd4eaf_4_k_cu_INF6thrust24THRUST_300001_SM_1000_NS8cuda_cub3parE)
_ZN29_INTERNAL_3acd4eaf_4_k_cu_INF6thrust24THRUST_300001_SM_1000_NS8cuda_cub3parE:
	.zero		1
	.type		_ZN29_INTERNAL_3acd4eaf_4_k_cu_INF4cuda3std6ranges3__45__cpo9iter_moveE,@object
	.size		_ZN29_INTERNAL_3acd4eaf_4_k_cu_INF4cuda3std6ranges3__45__cpo9iter_moveE,(_ZN29_INTERNAL_3acd4eaf_4_k_cu_INF6thrust24THRUST_300001_SM_1000_NS3seqE - _ZN29_INTERNAL_3acd4eaf_4_k_cu_INF4cuda3std6ranges3__45__cpo9iter_moveE)
_ZN29_INTERNAL_3acd4eaf_4_k_cu_INF4cuda3std6ranges3__45__cpo9iter_moveE:
	.zero		1
	.type		_ZN29_INTERNAL_3acd4eaf_4_k_cu_INF6thrust24THRUST_300001_SM_1000_NS3seqE,@object
	.size		_ZN29_INTERNAL_3acd4eaf_4_k_cu_INF6thrust24THRUST_300001_SM_1000_NS3seqE,(_ZN29_INTERNAL_3acd4eaf_4_k_cu_INF4cuda3std3__420unreachable_sentinelE - _ZN29_INTERNAL_3acd4eaf_4_k_cu_INF6thrust24THRUST_300001_SM_1000_NS3seqE)
_ZN29_INTERNAL_3acd4eaf_4_k_cu_INF6thrust24THRUST_300001_SM_1000_NS3seqE:
	.zero		1
	.type		_ZN29_INTERNAL_3acd4eaf_4_k_cu_INF4cuda3std3__420unreachable_sentinelE,@object
	.size		_ZN29_INTERNAL_3acd4eaf_4_k_cu_INF4cuda3std3__420unreachable_sentinelE,(_ZN29_INTERNAL_3acd4eaf_4_k_cu_INF4cuda3std6ranges3__45__cpo5ssizeE - _ZN29_INTERNAL_3acd4eaf_4_k_cu_INF4cuda3std3__420unreachable_sentinelE)
_ZN29_INTERNAL_3acd4eaf_4_k_cu_INF4cuda3std3__420unreachable_sentinelE:
	.zero		1
	.type		_ZN29_INTERNAL_3acd4eaf_4_k_cu_INF4cuda3std6ranges3__45__cpo5ssizeE,@object
	.size		_ZN29_INTERNAL_3acd4eaf_4_k_cu_INF4cuda3std6ranges3__45__cpo5ssizeE,(_ZN29_INTERNAL_3acd4eaf_4_k_cu_INF6thrust24THRUST_300001_SM_1000_NS12placeholders2_3E - _ZN29_INTERNAL_3acd4eaf_4_k_cu_INF4cuda3std6ranges3__45__cpo5ssizeE)
_ZN29_INTERNAL_3acd4eaf_4_k_cu_INF4cuda3std6ranges3__45__cpo5ssizeE:
	.zero		1
	.type		_ZN29_INTERNAL_3acd4eaf_4_k_cu_INF6thrust24THRUST_300001_SM_1000_NS12placeholders2_3E,@object
	.size		_ZN29_INTERNAL_3acd4eaf_4_k_cu_INF6thrust24THRUST_300001_SM_1000_NS12placeholders2_3E,(_ZN29_INTERNAL_3acd4eaf_4_k_cu_INF4cuda3std3__45__cpo4cendE - _ZN29_INTERNAL_3acd4eaf_4_k_cu_INF6thrust24THRUST_300001_SM_1000_NS12placeholders2_3E)
_ZN29_INTERNAL_3acd4eaf_4_k_cu_INF6thrust24THRUST_300001_SM_1000_NS12placeholders2_3E:
	.zero		1
	.type		_ZN29_INTERNAL_3acd4eaf_4_k_cu_INF4cuda3std3__45__cpo4cendE,@object
	.size		_ZN29_INTERNAL_3acd4eaf_4_k_cu_INF4cuda3std3__45__cpo4cendE,(_ZN29_INTERNAL_3acd4eaf_4_k_cu_INF4cuda3std6ranges3__45__cpo4cendE - _ZN29_INTERNAL_3acd4eaf_4_k_cu_INF4cuda3std3__45__cpo4cendE)
_ZN29_INTERNAL_3acd4eaf_4_k_cu_INF4cuda3std3__45__cpo4cendE:
	.zero		1
	.type		_ZN29_INTERNAL_3acd4eaf_4_k_cu_INF4cuda3std6ranges3__45__cpo4cendE,@object
	.size		_ZN29_INTERNAL_3acd4eaf_4_k_cu_INF4cuda3std6ranges3__45__cpo4cendE,(_ZN29_INTERNAL_3acd4eaf_4_k_cu_INF6thrust24THRUST_300001_SM_1000_NS12placeholders2_9E - _ZN29_INTERNAL_3acd4eaf_4_k_cu_INF4cuda3std6ranges3__45__cpo4cendE)
_ZN29_INTERNAL_3acd4eaf_4_k_cu_INF4cuda3std6ranges3__45__cpo4cendE:
	.zero		1
	.type		_ZN29_INTERNAL_3acd4eaf_4_k_cu_INF6thrust24THRUST_300001_SM_1000_NS12placeholders2_9E,@object
	.size		_ZN29_INTERNAL_3acd4eaf_4_k_cu_INF6thrust24THRUST_300001_SM_1000_NS12placeholders2_9E,(_ZN29_INTERNAL_3acd4eaf_4_k_cu_INF4cuda3std3__419piecewise_constructE - _ZN29_INTERNAL_3acd4eaf_4_k_cu_INF6thrust24THRUST_300001_SM_1000_NS12placeholders2_9E)
_ZN29_INTERNAL_3acd4eaf_4_k_cu_INF6thrust24THRUST_300001_SM_1000_NS12placeholders2_9E:
	.zero		1
	.type		_ZN29_INTERNAL_3acd4eaf_4_k_cu_INF4cuda3std3__419piecewise_constructE,@object
	.size		_ZN29_INTERNAL_3acd4eaf_4_k_cu_INF4cuda3std3__419piecewise_constructE,(_ZN29_INTERNAL_3acd4eaf_4_k_cu_INF4cuda3std6ranges3__45__cpo5cdataE - _ZN29_INTERNAL_3acd4eaf_4_k_cu_INF4cuda3std3__419piecewise_constructE)
_ZN29_INTERNAL_3acd4eaf_4_k_cu_INF4cuda3std3__419piecewise_constructE:
	.zero		1
	.type		_ZN29_INTERNAL_3acd4eaf_4_k_cu_INF4cuda3std6ranges3__45__cpo5cdataE,@object
	.size		_ZN29_INTERNAL_3acd4eaf_4_k_cu_INF4cuda3std6ranges3__45__cpo5cdataE,(_ZN29_INTERNAL_3acd4eaf_4_k_cu_INF6thrust24THRUST_300001_SM_1000_NS12placeholders2_1E - _ZN29_INTERNAL_3acd4eaf_4_k_cu_INF4cuda3std6ranges3__45__cpo5cdataE)
_ZN29_INTERNAL_3acd4eaf_4_k_cu_INF4cuda3std6ranges3__45__cpo5cdataE:
	.zero		1
	.type		_ZN29_INTERNAL_3acd4eaf_4_k_cu_INF6thrust24THRUST_300001_SM_1000_NS12placeholders2_1E,@object
	.size		_ZN29_INTERNAL_3acd4eaf_4_k_cu_INF6thrust24THRUST_300001_SM_1000_NS12placeholders2_1E,(_ZN29_INTERNAL_3acd4eaf_4_k_cu_INF4cuda3std3__45__cpo3endE - _ZN29_INTERNAL_3acd4eaf_4_k_cu_INF6thrust24THRUST_300001_SM_1000_NS12placeholders2_1E)
_ZN29_INTERNAL_3acd4eaf_4_k_cu_INF6thrust24THRUST_300001_SM_1000_NS12placeholders2_1E:
	.zero		1
	.type		_ZN29_INTERNAL_3acd4eaf_4_k_cu_INF4cuda3std3__45__cpo3endE,@object
	.size		_ZN29_INTERNAL_3acd4eaf_4_k_cu_INF4cuda3std3__45__cpo3endE,(_ZN29_INTERNAL_3acd4eaf_4_k_cu_INF4cuda3std6ranges3__45__cpo3endE - _ZN29_INTERNAL_3acd4eaf_4_k_cu_INF4cuda3std3__45__cpo3endE)
_ZN29_INTERNAL_3acd4eaf_4_k_cu_INF4cuda3std3__45__cpo3endE:
	.zero		1
	.type		_ZN29_INTERNAL_3acd4eaf_4_k_cu_INF4cuda3std6ranges3__45__cpo3endE,@object
	.size		_ZN29_INTERNAL_3acd4eaf_4_k_cu_INF4cuda3std6ranges3__45__cpo3endE,(_ZN29_INTERNAL_3acd4eaf_4_k_cu_INF6thrust24THRUST_300001_SM_1000_NS12placeholders2_5E - _ZN29_INTERNAL_3acd4eaf_4_k_cu_INF4cuda3std6ranges3__45__cpo3endE)
_ZN29_INTERNAL_3acd4eaf_4_k_cu_INF4cuda3std6ranges3__45__cpo3endE:
	.zero		1
	.type		_ZN29_INTERNAL_3acd4eaf_4_k_cu_INF6thrust24THRUST_300001_SM_1000_NS12placeholders2_5E,@object
	.size		_ZN29_INTERNAL_3acd4eaf_4_k_cu_INF6thrust24THRUST_300001_SM_1000_NS12placeholders2_5E,(_ZN29_INTERNAL_3acd4eaf_4_k_cu_INF4cuda3std3__45__cpo4rendE - _ZN29_INTERNAL_3acd4eaf_4_k_cu_INF6thrust24THRUST_300001_SM_1000_NS12placeholders2_5E)
_ZN29_INTERNAL_3acd4eaf_4_k_cu_INF6thrust24THRUST_300001_SM_1000_NS12placeholders2_5E:
	.zero		1
	.type		_ZN29_INTERNAL_3acd4eaf_4_k_cu_INF4cuda3std3__45__cpo4rendE,@object
	.size		_ZN29_INTERNAL_3acd4eaf_4_k_cu_INF4cuda3std3__45__cpo4rendE,(_ZN29_INTERNAL_3acd4eaf_4_k_cu_INF4cuda3std6ranges3__45__cpo9iter_swapE - _ZN29_INTERNAL_3acd4eaf_4_k_cu_INF4cuda3std3__45__cpo4rendE)
_ZN29_INTERNAL_3acd4eaf_4_k_cu_INF4cuda3std3__45__cpo4rendE:
	.zero		1
	.type		_ZN29_INTERNAL_3acd4eaf_4_k_cu_INF4cuda3std6ranges3__45__cpo9iter_swapE,@object
	.size		_ZN29_INTERNAL_3acd4eaf_4_k_cu_INF4cuda3std6ranges3__45__cpo9iter_swapE,(_ZN29_INTERNAL_3acd4eaf_4_k_cu_INF4cuda3std3__48unexpectE - _ZN29_INTERNAL_3acd4eaf_4_k_cu_INF4cuda3std6ranges3__45__cpo9iter_swapE)
_ZN29_INTERNAL_3acd4eaf_4_k_cu_INF4cuda3std6ranges3__45__cpo9iter_swapE:
	.zero		1
	.type		_ZN29_INTERNAL_3acd4eaf_4_k_cu_INF4cuda3std3__48unexpectE,@object
	.size		_ZN29_INTERNAL_3acd4eaf_4_k_cu_INF4cuda3std3__48unexpectE,(_ZN29_INTERNAL_3acd4eaf_4_k_cu_INF6thrust24THRUST_300001_SM_1000_NS6system6detail10sequential3seqE - _ZN29_INTERNAL_3acd4eaf_4_k_cu_INF4cuda3std3__48unexpectE)
_ZN29_INTERNAL_3acd4eaf_4_k_cu_INF4cuda3std3__48unexpectE:
	.zero		1
	.type		_ZN29_INTERNAL_3acd4eaf_4_k_cu_INF6thrust24THRUST_300001_SM_1000_NS6system6detail10sequential3seqE,@object
	.size		_ZN29_INTERNAL_3acd4eaf_4_k_cu_INF6thrust24THRUST_300001_SM_1000_NS6system6detail10sequential3seqE,(.L_33 - _ZN29_INTERNAL_3acd4eaf_4_k_cu_INF6thrust24THRUST_300001_SM_1000_NS6system6detail10sequential3seqE)
_ZN29_INTERNAL_3acd4eaf_4_k_cu_INF6thrust24THRUST_300001_SM_1000_NS6system6detail10sequential3seqE:
	.zero		1
.L_33:


//--------------------- .nv.constant0._ZN3cub18CUB_300001_SM_10006detail11EmptyKernelIvEEvv --------------------------
	.section	.nv.constant0._ZN3cub18CUB_300001_SM_10006detail11EmptyKernelIvEEvv,"a",@progbits
	.sectionflags	@""
	.align	4
.nv.constant0._ZN3cub18CUB_300001_SM_10006detail11EmptyKernelIvEEvv:
	.zero		896


//--------------------- .nv.constant0._Z20drop_at_shelter_infoP10PathResultPx --------------------------
	.section	.nv.constant0._Z20drop_at_shelter_infoP10PathResultPx,"a",@progbits
	.sectionflags	@""
	.align	4
.nv.constant0._Z20drop_at_shelter_infoP10PathResultPx:
	.zero		912


//--------------------- .nv.constant0._Z13check_d_graphv --------------------------
	.section	.nv.constant0._Z13check_d_graphv,"a",@progbits
	.sectionflags	@""
	.align	4
.nv.constant0._Z13check_d_graphv:
	.zero		896


//--------------------- .nv.constant0._Z18findNearestShelterPxxS_S_ --------------------------
	.section	.nv.constant0._Z18findNearestShelterPxxS_S_,"a",@progbits
	.sectionflags	@""
	.align	4
.nv.constant0._Z18findNearestShelterPxxS_S_:
	.zero		928


//--------------------- .nv.constant0._Z16bellmanFordRelaxPxS_Pb --------------------------
	.section	.nv.constant0._Z16bellmanFordRelaxPxS_Pb,"a",@progbits
	.sectionflags	@""
	.align	4
.nv.constant0._Z16bellmanFordRelaxPxS_Pb:
	.zero		920


//--------------------- SYMBOLS --------------------------

	.type		.nv.reservedSmem.offset0,@object
	.size		.nv.reservedSmem.offset0,0x4
	.type		vprintf,@function
